//
// Generated by NVIDIA NVVM Compiler
//
// Compiler Build ID: CL-36424714
// Cuda compilation tools, release 13.0, V13.0.88
// Based on NVVM 20.0.0
//

.version 9.0
.target sm_100
.address_size 64

	// .globl	_Z17addMultipleArraysPPfS0_S_iii
.global .align 4 .b8 __cudart_i2opi_f[24] = {65, 144, 67, 60, 153, 149, 98, 219, 192, 221, 52, 245, 209, 87, 39, 252, 41, 21, 68, 78, 110, 131, 249, 162};

.visible .entry _Z17addMultipleArraysPPfS0_S_iii(
	.param .u64 .ptr .align 1 _Z17addMultipleArraysPPfS0_S_iii_param_0,
	.param .u64 .ptr .align 1 _Z17addMultipleArraysPPfS0_S_iii_param_1,
	.param .u64 .ptr .align 1 _Z17addMultipleArraysPPfS0_S_iii_param_2,
	.param .u32 _Z17addMultipleArraysPPfS0_S_iii_param_3,
	.param .u32 _Z17addMultipleArraysPPfS0_S_iii_param_4,
	.param .u32 _Z17addMultipleArraysPPfS0_S_iii_param_5
)
{
	.reg .pred 	%p<20>;
	.reg .b32 	%r<49>;
	.reg .b32 	%f<166>;
	.reg .b64 	%rd<43>;

	ld.param.u64 	%rd15, [_Z17addMultipleArraysPPfS0_S_iii_param_0];
	ld.param.u64 	%rd16, [_Z17addMultipleArraysPPfS0_S_iii_param_1];
	ld.param.u64 	%rd17, [_Z17addMultipleArraysPPfS0_S_iii_param_2];
	ld.param.u32 	%r32, [_Z17addMultipleArraysPPfS0_S_iii_param_3];
	ld.param.u32 	%r33, [_Z17addMultipleArraysPPfS0_S_iii_param_5];
	mov.u32 	%r34, %ntid.x;
	mov.u32 	%r35, %ctaid.x;
	mov.u32 	%r36, %tid.x;
	mad.lo.s32 	%r1, %r34, %r35, %r36;
	setp.ge.s32 	%p1, %r1, %r33;
	@%p1 bra 	$L__BB0_28;
	setp.lt.s32 	%p2, %r32, 1;
	mov.f32 	%f155, 0f00000000;
	@%p2 bra 	$L__BB0_14;
	cvta.to.global.u64 	%rd18, %rd15;
	mul.wide.s32 	%rd19, %r1, 8;
	add.s64 	%rd20, %rd18, %rd19;
	ld.global.u64 	%rd21, [%rd20];
	cvta.to.global.u64 	%rd1, %rd21;
	and.b32  	%r2, %r32, 15;
	setp.lt.u32 	%p3, %r32, 16;
	mov.f32 	%f155, 0f00000000;
	mov.b32 	%r39, 0;
	@%p3 bra 	$L__BB0_5;
	and.b32  	%r39, %r32, 2147483632;
	neg.s32 	%r43, %r39;
	add.s64 	%rd40, %rd1, 32;
	mov.f32 	%f155, 0f00000000;
$L__BB0_4:
	.pragma "nounroll";
	ld.global.f32 	%f31, [%rd40+-32];
	add.f32 	%f32, %f155, %f31;
	ld.global.f32 	%f33, [%rd40+-28];
	add.f32 	%f34, %f32, %f33;
	ld.global.f32 	%f35, [%rd40+-24];
	add.f32 	%f36, %f34, %f35;
	ld.global.f32 	%f37, [%rd40+-20];
	add.f32 	%f38, %f36, %f37;
	ld.global.f32 	%f39, [%rd40+-16];
	add.f32 	%f40, %f38, %f39;
	ld.global.f32 	%f41, [%rd40+-12];
	add.f32 	%f42, %f40, %f41;
	ld.global.f32 	%f43, [%rd40+-8];
	add.f32 	%f44, %f42, %f43;
	ld.global.f32 	%f45, [%rd40+-4];
	add.f32 	%f46, %f44, %f45;
	ld.global.f32 	%f47, [%rd40];
	add.f32 	%f48, %f46, %f47;
	ld.global.f32 	%f49, [%rd40+4];
	add.f32 	%f50, %f48, %f49;
	ld.global.f32 	%f51, [%rd40+8];
	add.f32 	%f52, %f50, %f51;
	ld.global.f32 	%f53, [%rd40+12];
	add.f32 	%f54, %f52, %f53;
	ld.global.f32 	%f55, [%rd40+16];
	add.f32 	%f56, %f54, %f55;
	ld.global.f32 	%f57, [%rd40+20];
	add.f32 	%f58, %f56, %f57;
	ld.global.f32 	%f59, [%rd40+24];
	add.f32 	%f60, %f58, %f59;
	ld.global.f32 	%f61, [%rd40+28];
	add.f32 	%f155, %f60, %f61;
	add.s32 	%r43, %r43, 16;
	add.s64 	%rd40, %rd40, 64;
	setp.eq.s32 	%p4, %r43, 0;
	@%p4 bra 	$L__BB0_5;
	bra.uni 	$L__BB0_4;
$L__BB0_5:
	setp.eq.s32 	%p5, %r2, 0;
	@%p5 bra 	$L__BB0_14;
	and.b32  	%r6, %r32, 7;
	setp.lt.u32 	%p6, %r2, 8;
	@%p6 bra 	$L__BB0_8;
	mul.wide.u32 	%rd22, %r39, 4;
	add.s64 	%rd23, %rd1, %rd22;
	ld.global.f32 	%f63, [%rd23];
	add.f32 	%f64, %f155, %f63;
	ld.global.f32 	%f65, [%rd23+4];
	add.f32 	%f66, %f64, %f65;
	ld.global.f32 	%f67, [%rd23+8];
	add.f32 	%f68, %f66, %f67;
	ld.global.f32 	%f69, [%rd23+12];
	add.f32 	%f70, %f68, %f69;
	ld.global.f32 	%f71, [%rd23+16];
	add.f32 	%f72, %f70, %f71;
	ld.global.f32 	%f73, [%rd23+20];
	add.f32 	%f74, %f72, %f73;
	ld.global.f32 	%f75, [%rd23+24];
	add.f32 	%f76, %f74, %f75;
	ld.global.f32 	%f77, [%rd23+28];
	add.f32 	%f155, %f76, %f77;
	add.s32 	%r39, %r39, 8;
$L__BB0_8:
	setp.eq.s32 	%p7, %r6, 0;
	@%p7 bra 	$L__BB0_14;
	and.b32  	%r9, %r32, 3;
	setp.lt.u32 	%p8, %r6, 4;
	@%p8 bra 	$L__BB0_11;
	mul.wide.u32 	%rd24, %r39, 4;
	add.s64 	%rd25, %rd1, %rd24;
	ld.global.f32 	%f79, [%rd25];
	add.f32 	%f80, %f155, %f79;
	ld.global.f32 	%f81, [%rd25+4];
	add.f32 	%f82, %f80, %f81;
	ld.global.f32 	%f83, [%rd25+8];
	add.f32 	%f84, %f82, %f83;
	ld.global.f32 	%f85, [%rd25+12];
	add.f32 	%f155, %f84, %f85;
	add.s32 	%r39, %r39, 4;
$L__BB0_11:
	setp.eq.s32 	%p9, %r9, 0;
	@%p9 bra 	$L__BB0_14;
	mul.wide.u32 	%rd26, %r39, 4;
	add.s64 	%rd39, %rd1, %rd26;
	neg.s32 	%r42, %r9;
$L__BB0_13:
	.pragma "nounroll";
	ld.global.f32 	%f86, [%rd39];
	add.f32 	%f155, %f155, %f86;
	add.s64 	%rd39, %rd39, 4;
	add.s32 	%r42, %r42, 1;
	setp.ne.s32 	%p10, %r42, 0;
	@%p10 bra 	$L__BB0_13;
$L__BB0_14:
	setp.lt.s32 	%p11, %r32, 1;
	mov.f32 	%f165, 0f00000000;
	@%p11 bra 	$L__BB0_27;
	cvta.to.global.u64 	%rd27, %rd16;
	mul.wide.s32 	%rd28, %r1, 8;
	add.s64 	%rd29, %rd27, %rd28;
	ld.global.u64 	%rd30, [%rd29];
	cvta.to.global.u64 	%rd6, %rd30;
	and.b32  	%r15, %r32, 15;
	setp.lt.u32 	%p12, %r32, 16;
	mov.f32 	%f165, 0f00000000;
	mov.b32 	%r45, 0;
	@%p12 bra 	$L__BB0_18;
	and.b32  	%r45, %r32, 2147483632;
	neg.s32 	%r44, %r45;
	add.s64 	%rd41, %rd6, 32;
	mov.f32 	%f165, 0f00000000;
$L__BB0_17:
	.pragma "nounroll";
	ld.global.f32 	%f91, [%rd41+-32];
	add.f32 	%f92, %f165, %f91;
	ld.global.f32 	%f93, [%rd41+-28];
	add.f32 	%f94, %f92, %f93;
	ld.global.f32 	%f95, [%rd41+-24];
	add.f32 	%f96, %f94, %f95;
	ld.global.f32 	%f97, [%rd41+-20];
	add.f32 	%f98, %f96, %f97;
	ld.global.f32 	%f99, [%rd41+-16];
	add.f32 	%f100, %f98, %f99;
	ld.global.f32 	%f101, [%rd41+-12];
	add.f32 	%f102, %f100, %f101;
	ld.global.f32 	%f103, [%rd41+-8];
	add.f32 	%f104, %f102, %f103;
	ld.global.f32 	%f105, [%rd41+-4];
	add.f32 	%f106, %f104, %f105;
	ld.global.f32 	%f107, [%rd41];
	add.f32 	%f108, %f106, %f107;
	ld.global.f32 	%f109, [%rd41+4];
	add.f32 	%f110, %f108, %f109;
	ld.global.f32 	%f111, [%rd41+8];
	add.f32 	%f112, %f110, %f111;
	ld.global.f32 	%f113, [%rd41+12];
	add.f32 	%f114, %f112, %f113;
	ld.global.f32 	%f115, [%rd41+16];
	add.f32 	%f116, %f114, %f115;
	ld.global.f32 	%f117, [%rd41+20];
	add.f32 	%f118, %f116, %f117;
	ld.global.f32 	%f119, [%rd41+24];
	add.f32 	%f120, %f118, %f119;
	ld.global.f32 	%f121, [%rd41+28];
	add.f32 	%f165, %f120, %f121;
	add.s32 	%r44, %r44, 16;
	add.s64 	%rd41, %rd41, 64;
	setp.ne.s32 	%p13, %r44, 0;
	@%p13 bra 	$L__BB0_17;
$L__BB0_18:
	setp.eq.s32 	%p14, %r15, 0;
	@%p14 bra 	$L__BB0_27;
	and.b32  	%r23, %r32, 7;
	setp.lt.u32 	%p15, %r15, 8;
	@%p15 bra 	$L__BB0_21;
	mul.wide.u32 	%rd31, %r45, 4;
	add.s64 	%rd32, %rd6, %rd31;
	ld.global.f32 	%f123, [%rd32];
	add.f32 	%f124, %f165, %f123;
	ld.global.f32 	%f125, [%rd32+4];
	add.f32 	%f126, %f124, %f125;
	ld.global.f32 	%f127, [%rd32+8];
	add.f32 	%f128, %f126, %f127;
	ld.global.f32 	%f129, [%rd32+12];
	add.f32 	%f130, %f128, %f129;
	ld.global.f32 	%f131, [%rd32+16];
	add.f32 	%f132, %f130, %f131;
	ld.global.f32 	%f133, [%rd32+20];
	add.f32 	%f134, %f132, %f133;
	ld.global.f32 	%f135, [%rd32+24];
	add.f32 	%f136, %f134, %f135;
	ld.global.f32 	%f137, [%rd32+28];
	add.f32 	%f165, %f136, %f137;
	add.s32 	%r45, %r45, 8;
$L__BB0_21:
	setp.eq.s32 	%p16, %r23, 0;
	@%p16 bra 	$L__BB0_27;
	and.b32  	%r26, %r32, 3;
	setp.lt.u32 	%p17, %r23, 4;
	@%p17 bra 	$L__BB0_24;
	mul.wide.u32 	%rd33, %r45, 4;
	add.s64 	%rd34, %rd6, %rd33;
	ld.global.f32 	%f139, [%rd34];
	add.f32 	%f140, %f165, %f139;
	ld.global.f32 	%f141, [%rd34+4];
	add.f32 	%f142, %f140, %f141;
	ld.global.f32 	%f143, [%rd34+8];
	add.f32 	%f144, %f142, %f143;
	ld.global.f32 	%f145, [%rd34+12];
	add.f32 	%f165, %f144, %f145;
	add.s32 	%r45, %r45, 4;
$L__BB0_24:
	setp.eq.s32 	%p18, %r26, 0;
	@%p18 bra 	$L__BB0_27;
	mul.wide.u32 	%rd35, %r45, 4;
	add.s64 	%rd42, %rd6, %rd35;
	neg.s32 	%r48, %r26;
$L__BB0_26:
	.pragma "nounroll";
	ld.global.f32 	%f146, [%rd42];
	add.f32 	%f165, %f165, %f146;
	add.s64 	%rd42, %rd42, 4;
	add.s32 	%r48, %r48, 1;
	setp.ne.s32 	%p19, %r48, 0;
	@%p19 bra 	$L__BB0_26;
$L__BB0_27:
	add.f32 	%f147, %f155, %f165;
	cvta.to.global.u64 	%rd36, %rd17;
	mul.wide.s32 	%rd37, %r1, 4;
	add.s64 	%rd38, %rd36, %rd37;
	st.global.f32 	[%rd38], %f147;
$L__BB0_28:
	ret;

}
	// .globl	_Z9addArraysPKfS0_Pfi
.visible .entry _Z9addArraysPKfS0_Pfi(
	.param .u64 .ptr .align 1 _Z9addArraysPKfS0_Pfi_param_0,
	.param .u64 .ptr .align 1 _Z9addArraysPKfS0_Pfi_param_1,
	.param .u64 .ptr .align 1 _Z9addArraysPKfS0_Pfi_param_2,
	.param .u32 _Z9addArraysPKfS0_Pfi_param_3
)
{
	.reg .pred 	%p<2>;
	.reg .b32 	%r<6>;
	.reg .b32 	%f<4>;
	.reg .b64 	%rd<11>;

	ld.param.u64 	%rd1, [_Z9addArraysPKfS0_Pfi_param_0];
	ld.param.u64 	%rd2, [_Z9addArraysPKfS0_Pfi_param_1];
	ld.param.u64 	%rd3, [_Z9addArraysPKfS0_Pfi_param_2];
	ld.param.u32 	%r2, [_Z9addArraysPKfS0_Pfi_param_3];
	mov.u32 	%r3, %ntid.x;
	mov.u32 	%r4, %ctaid.x;
	mov.u32 	%r5, %tid.x;
	mad.lo.s32 	%r1, %r3, %r4, %r5;
	setp.ge.s32 	%p1, %r1, %r2;
	@%p1 bra 	$L__BB1_2;
	cvta.to.global.u64 	%rd4, %rd1;
	cvta.to.global.u64 	%rd5, %rd2;
	cvta.to.global.u64 	%rd6, %rd3;
	mul.wide.s32 	%rd7, %r1, 4;
	add.s64 	%rd8, %rd4, %rd7;
	ld.global.f32 	%f1, [%rd8];
	add.s64 	%rd9, %rd5, %rd7;
	ld.global.f32 	%f2, [%rd9];
	add.f32 	%f3, %f1, %f2;
	add.s64 	%rd10, %rd6, %rd7;
	st.global.f32 	[%rd10], %f3;
$L__BB1_2:
	ret;

}
	// .globl	_Z25complexPhysicsCalculationPKfS0_Pfi
.visible .entry _Z25complexPhysicsCalculationPKfS0_Pfi(
	.param .u64 .ptr .align 1 _Z25complexPhysicsCalculationPKfS0_Pfi_param_0,
	.param .u64 .ptr .align 1 _Z25complexPhysicsCalculationPKfS0_Pfi_param_1,
	.param .u64 .ptr .align 1 _Z25complexPhysicsCalculationPKfS0_Pfi_param_2,
	.param .u32 _Z25complexPhysicsCalculationPKfS0_Pfi_param_3
)
{
	.local .align 4 .b8 	__local_depot2[28];
	.reg .b64 	%SP;
	.reg .b64 	%SPL;
	.reg .pred 	%p<18>;
	.reg .b32 	%r<87>;
	.reg .b32 	%f<71>;
	.reg .b64 	%rd<50>;
	.reg .b64 	%fd<5>;

	mov.u64 	%SPL, __local_depot2;
	ld.param.u64 	%rd16, [_Z25complexPhysicsCalculationPKfS0_Pfi_param_0];
	ld.param.u64 	%rd17, [_Z25complexPhysicsCalculationPKfS0_Pfi_param_1];
	ld.param.u64 	%rd18, [_Z25complexPhysicsCalculationPKfS0_Pfi_param_2];
	ld.param.u32 	%r30, [_Z25complexPhysicsCalculationPKfS0_Pfi_param_3];
	add.u64 	%rd1, %SPL, 0;
	mov.u32 	%r31, %ntid.x;
	mov.u32 	%r32, %ctaid.x;
	mov.u32 	%r33, %tid.x;
	mad.lo.s32 	%r1, %r31, %r32, %r33;
	setp.ge.s32 	%p1, %r1, %r30;
	@%p1 bra 	$L__BB2_18;
	cvta.to.global.u64 	%rd20, %rd17;
	cvta.to.global.u64 	%rd21, %rd16;
	mul.wide.s32 	%rd22, %r1, 4;
	add.s64 	%rd23, %rd21, %rd22;
	ld.global.f32 	%f1, [%rd23];
	add.s64 	%rd24, %rd20, %rd22;
	ld.global.f32 	%f2, [%rd24];
	mul.f32 	%f14, %f1, 0f3F22F983;
	cvt.rni.s32.f32 	%r82, %f14;
	cvt.rn.f32.s32 	%f15, %r82;
	fma.rn.f32 	%f16, %f15, 0fBFC90FDA, %f1;
	fma.rn.f32 	%f17, %f15, 0fB3A22168, %f16;
	fma.rn.f32 	%f69, %f15, 0fA7C234C5, %f17;
	abs.f32 	%f4, %f1;
	setp.ltu.f32 	%p2, %f4, 0f47CE4780;
	@%p2 bra 	$L__BB2_9;
	setp.neu.f32 	%p3, %f4, 0f7F800000;
	@%p3 bra 	$L__BB2_4;
	mov.f32 	%f20, 0f00000000;
	mul.rn.f32 	%f69, %f1, %f20;
	mov.b32 	%r82, 0;
	bra.uni 	$L__BB2_9;
$L__BB2_4:
	mov.b32 	%r3, %f1;
	shl.b32 	%r35, %r3, 8;
	or.b32  	%r4, %r35, -2147483648;
	mov.b64 	%rd46, 0;
	mov.b32 	%r79, 0;
	mov.u64 	%rd44, __cudart_i2opi_f;
	mov.u64 	%rd45, %rd1;
$L__BB2_5:
	.pragma "nounroll";
	ld.global.nc.u32 	%r36, [%rd44];
	mad.wide.u32 	%rd27, %r36, %r4, %rd46;
	shr.u64 	%rd46, %rd27, 32;
	st.local.u32 	[%rd45], %rd27;
	add.s32 	%r79, %r79, 1;
	add.s64 	%rd45, %rd45, 4;
	add.s64 	%rd44, %rd44, 4;
	setp.ne.s32 	%p4, %r79, 6;
	@%p4 bra 	$L__BB2_5;
	shr.u32 	%r37, %r3, 23;
	st.local.u32 	[%rd1+24], %rd46;
	and.b32  	%r7, %r37, 31;
	and.b32  	%r38, %r37, 224;
	add.s32 	%r39, %r38, -128;
	shr.u32 	%r40, %r39, 5;
	mul.wide.u32 	%rd28, %r40, 4;
	sub.s64 	%rd8, %rd1, %rd28;
	ld.local.u32 	%r80, [%rd8+24];
	ld.local.u32 	%r81, [%rd8+20];
	setp.eq.s32 	%p5, %r7, 0;
	@%p5 bra 	$L__BB2_8;
	shf.l.wrap.b32 	%r80, %r81, %r80, %r7;
	ld.local.u32 	%r41, [%rd8+16];
	shf.l.wrap.b32 	%r81, %r41, %r81, %r7;
$L__BB2_8:
	shr.u32 	%r42, %r80, 30;
	shf.l.wrap.b32 	%r43, %r81, %r80, 2;
	shl.b32 	%r44, %r81, 2;
	shr.u32 	%r45, %r43, 31;
	add.s32 	%r46, %r45, %r42;
	neg.s32 	%r47, %r46;
	setp.lt.s32 	%p6, %r3, 0;
	selp.b32 	%r82, %r47, %r46, %p6;
	xor.b32  	%r48, %r43, %r3;
	shr.s32 	%r49, %r43, 31;
	xor.b32  	%r50, %r49, %r43;
	xor.b32  	%r51, %r49, %r44;
	cvt.u64.u32 	%rd29, %r50;
	shl.b64 	%rd30, %rd29, 32;
	cvt.u64.u32 	%rd31, %r51;
	or.b64  	%rd32, %rd30, %rd31;
	cvt.rn.f64.s64 	%fd1, %rd32;
	mul.f64 	%fd2, %fd1, 0d3BF921FB54442D19;
	cvt.rn.f32.f64 	%f18, %fd2;
	neg.f32 	%f19, %f18;
	setp.lt.s32 	%p7, %r48, 0;
	selp.f32 	%f69, %f19, %f18, %p7;
$L__BB2_9:
	mul.rn.f32 	%f21, %f69, %f69;
	and.b32  	%r53, %r82, 1;
	setp.eq.b32 	%p8, %r53, 1;
	selp.f32 	%f22, 0f3F800000, %f69, %p8;
	fma.rn.f32 	%f23, %f21, %f22, 0f00000000;
	fma.rn.f32 	%f24, %f21, 0f37CBAC00, 0fBAB607ED;
	selp.f32 	%f25, %f24, 0fB94D4153, %p8;
	selp.f32 	%f26, 0f3D2AAABB, 0f3C0885E4, %p8;
	fma.rn.f32 	%f27, %f25, %f21, %f26;
	selp.f32 	%f28, 0fBEFFFFFF, 0fBE2AAAA8, %p8;
	fma.rn.f32 	%f29, %f27, %f21, %f28;
	fma.rn.f32 	%f30, %f29, %f23, %f22;
	and.b32  	%r54, %r82, 2;
	setp.eq.s32 	%p9, %r54, 0;
	mov.f32 	%f31, 0f00000000;
	sub.f32 	%f32, %f31, %f30;
	selp.f32 	%f8, %f30, %f32, %p9;
	mul.f32 	%f33, %f2, 0f3F22F983;
	cvt.rni.s32.f32 	%r86, %f33;
	cvt.rn.f32.s32 	%f34, %r86;
	fma.rn.f32 	%f35, %f34, 0fBFC90FDA, %f2;
	fma.rn.f32 	%f36, %f34, 0fB3A22168, %f35;
	fma.rn.f32 	%f70, %f34, 0fA7C234C5, %f36;
	abs.f32 	%f10, %f2;
	setp.ltu.f32 	%p10, %f10, 0f47CE4780;
	@%p10 bra 	$L__BB2_17;
	setp.neu.f32 	%p11, %f10, 0f7F800000;
	@%p11 bra 	$L__BB2_12;
	mov.f32 	%f39, 0f00000000;
	mul.rn.f32 	%f70, %f2, %f39;
	mov.b32 	%r86, 0;
	bra.uni 	$L__BB2_17;
$L__BB2_12:
	mov.b32 	%r17, %f2;
	shl.b32 	%r56, %r17, 8;
	or.b32  	%r18, %r56, -2147483648;
	mov.b64 	%rd49, 0;
	mov.b32 	%r83, 0;
	mov.u64 	%rd47, __cudart_i2opi_f;
	mov.u64 	%rd48, %rd1;
$L__BB2_13:
	.pragma "nounroll";
	ld.global.nc.u32 	%r57, [%rd47];
	mad.wide.u32 	%rd35, %r57, %r18, %rd49;
	shr.u64 	%rd49, %rd35, 32;
	st.local.u32 	[%rd48], %rd35;
	add.s32 	%r83, %r83, 1;
	add.s64 	%rd48, %rd48, 4;
	add.s64 	%rd47, %rd47, 4;
	setp.ne.s32 	%p12, %r83, 6;
	@%p12 bra 	$L__BB2_13;
	shr.u32 	%r58, %r17, 23;
	st.local.u32 	[%rd1+24], %rd49;
	and.b32  	%r21, %r58, 31;
	and.b32  	%r59, %r58, 224;
	add.s32 	%r60, %r59, -128;
	shr.u32 	%r61, %r60, 5;
	mul.wide.u32 	%rd36, %r61, 4;
	sub.s64 	%rd15, %rd1, %rd36;
	ld.local.u32 	%r84, [%rd15+24];
	ld.local.u32 	%r85, [%rd15+20];
	setp.eq.s32 	%p13, %r21, 0;
	@%p13 bra 	$L__BB2_16;
	shf.l.wrap.b32 	%r84, %r85, %r84, %r21;
	ld.local.u32 	%r62, [%rd15+16];
	shf.l.wrap.b32 	%r85, %r62, %r85, %r21;
$L__BB2_16:
	shr.u32 	%r63, %r84, 30;
	shf.l.wrap.b32 	%r64, %r85, %r84, 2;
	shl.b32 	%r65, %r85, 2;
	shr.u32 	%r66, %r64, 31;
	add.s32 	%r67, %r66, %r63;
	neg.s32 	%r68, %r67;
	setp.lt.s32 	%p14, %r17, 0;
	selp.b32 	%r86, %r68, %r67, %p14;
	xor.b32  	%r69, %r64, %r17;
	shr.s32 	%r70, %r64, 31;
	xor.b32  	%r71, %r70, %r64;
	xor.b32  	%r72, %r70, %r65;
	cvt.u64.u32 	%rd37, %r71;
	shl.b64 	%rd38, %rd37, 32;
	cvt.u64.u32 	%rd39, %r72;
	or.b64  	%rd40, %rd38, %rd39;
	cvt.rn.f64.s64 	%fd3, %rd40;
	mul.f64 	%fd4, %fd3, 0d3BF921FB54442D19;
	cvt.rn.f32.f64 	%f37, %fd4;
	neg.f32 	%f38, %f37;
	setp.lt.s32 	%p15, %r69, 0;
	selp.f32 	%f70, %f38, %f37, %p15;
$L__BB2_17:
	neg.f32 	%f40, %f2;
	div.rn.f32 	%f41, %f40, %f1;
	fma.rn.f32 	%f42, %f41, 0f3BBB989D, 0f3F000000;
	cvt.sat.f32.f32 	%f43, %f42;
	mov.f32 	%f44, 0f4B400001;
	mov.f32 	%f45, 0f437C0000;
	fma.rm.f32 	%f46, %f43, %f45, %f44;
	add.s32 	%r74, %r86, 1;
	mul.rn.f32 	%f47, %f70, %f70;
	and.b32  	%r75, %r86, 1;
	setp.eq.b32 	%p16, %r75, 1;
	selp.f32 	%f48, %f70, 0f3F800000, %p16;
	fma.rn.f32 	%f49, %f47, %f48, 0f00000000;
	fma.rn.f32 	%f50, %f47, 0f37CBAC00, 0fBAB607ED;
	selp.f32 	%f51, 0fB94D4153, %f50, %p16;
	selp.f32 	%f52, 0f3C0885E4, 0f3D2AAABB, %p16;
	fma.rn.f32 	%f53, %f51, %f47, %f52;
	selp.f32 	%f54, 0fBE2AAAA8, 0fBEFFFFFF, %p16;
	fma.rn.f32 	%f55, %f53, %f47, %f54;
	fma.rn.f32 	%f56, %f55, %f49, %f48;
	and.b32  	%r76, %r74, 2;
	setp.eq.s32 	%p17, %r76, 0;
	mov.f32 	%f57, 0f00000000;
	sub.f32 	%f58, %f57, %f56;
	selp.f32 	%f59, %f56, %f58, %p17;
	mul.f32 	%f60, %f8, %f59;
	add.f32 	%f61, %f46, 0fCB40007F;
	neg.f32 	%f62, %f61;
	fma.rn.f32 	%f63, %f41, 0f3FB8AA3B, %f62;
	fma.rn.f32 	%f64, %f41, 0f32A57060, %f63;
	ex2.approx.ftz.f32 	%f65, %f64;
	mov.b32 	%r77, %f46;
	shl.b32 	%r78, %r77, 23;
	mov.b32 	%f66, %r78;
	mul.f32 	%f67, %f65, %f66;
	fma.rn.f32 	%f68, %f1, %f67, %f60;
	cvta.to.global.u64 	%rd41, %rd18;
	add.s64 	%rd43, %rd41, %rd22;
	st.global.f32 	[%rd43], %f68;
$L__BB2_18:
	ret;

}


// ===== COMPILED SASS (sm_100) =====

	.target	sm_100

	.elftype	@"ET_EXEC"


//--------------------- .note.nv.tkinfo           --------------------------
	.section	.note.nv.tkinfo,"",@"SHT_NOTE"
	.sectionflags	@"SHF_NOTE_NV_TKINFO"
	.tkinfo
        /*0018*/ 	.word	0x00000002
        /*0030*/ 	.string	""
        /*0030*/ 	.string	"ptxas"
        /*0030*/ 	.string	"Cuda compilation tools, release 13.0, V13.0.88"
        /*0030*/ 	.string	"Build cuda_13.0.r13.0/compiler.36424714_0"
        /*0030*/ 	.string	"-arch sm_100 -m 64 "



//--------------------- .note.nv.cuinfo           --------------------------
	.section	.note.nv.cuinfo,"",@"SHT_NOTE"
	.sectionflags	@"SHF_NOTE_NV_CUINFO"
        /*0018*/ 	.short	0x0002
        /*001a*/ 	.short	0x0064
        /*001c*/ 	.short	0x0082
	.zero		2


//--------------------- .nv.info                  --------------------------
	.section	.nv.info,"",@"SHT_CUDA_INFO"
	.align	4


	//----- nvinfo : EIATTR_REGCOUNT
	.align		4
        /*0000*/ 	.byte	0x04, 0x2f
        /*0002*/ 	.short	(.L_2 - .L_1)
	.align		4
.L_1:
        /*0004*/ 	.word	index@(_Z17addMultipleArraysPPfS0_S_iii)
        /*0008*/ 	.word	0x0000001f


	//----- nvinfo : EIATTR_FRAME_SIZE
	.align		4
.L_2:
        /*000c*/ 	.byte	0x04, 0x11
        /*000e*/ 	.short	(.L_4 - .L_3)
	.align		4
.L_3:
        /*0010*/ 	.word	index@(_Z17addMultipleArraysPPfS0_S_iii)
        /*0014*/ 	.word	0x00000000


	//----- nvinfo : EIATTR_REGCOUNT
	.align		4
.L_4:
        /*0018*/ 	.byte	0x04, 0x2f
        /*001a*/ 	.short	(.L_6 - .L_5)
	.align		4
.L_5:
        /*001c*/ 	.word	index@(_Z9addArraysPKfS0_Pfi)
        /*0020*/ 	.word	0x0000000c


	//----- nvinfo : EIATTR_FRAME_SIZE
	.align		4
.L_6:
        /*0024*/ 	.byte	0x04, 0x11
        /*0026*/ 	.short	(.L_8 - .L_7)
	.align		4
.L_7:
        /*0028*/ 	.word	index@(_Z9addArraysPKfS0_Pfi)
        /*002c*/ 	.word	0x00000000


	//----- nvinfo : EIATTR_REGCOUNT
	.align		4
.L_8:
        /*0030*/ 	.byte	0x04, 0x2f
        /*0032*/ 	.short	(.L_10 - .L_9)
	.align		4
.L_9:
        /*0034*/ 	.word	index@(_Z25complexPhysicsCalculationPKfS0_Pfi)
        /*0038*/ 	.word	0x00000015


	//----- nvinfo : EIATTR_FRAME_SIZE
	.align		4
.L_10:
        /*003c*/ 	.byte	0x04, 0x11
        /*003e*/ 	.short	(.L_12 - .L_11)
	.align		4
.L_11:
        /*0040*/ 	.word	index@($__internal_0_$__cuda_sm3x_div_rn_noftz_f32_slowpath)
        /*0044*/ 	.word	0x00000000


	//----- nvinfo : EIATTR_FRAME_SIZE
	.align		4
.L_12:
        /*0048*/ 	.byte	0x04, 0x11
        /*004a*/ 	.short	(.L_14 - .L_13)
	.align		4
.L_13:
        /*004c*/ 	.word	index@(_Z25complexPhysicsCalculationPKfS0_Pfi)
        /*0050*/ 	.word	0x00000000


	//----- nvinfo : EIATTR_MIN_STACK_SIZE
	.align		4
.L_14:
        /*0054*/ 	.byte	0x04, 0x12
        /*0056*/ 	.short	(.L_16 - .L_15)
	.align		4
.L_15:
        /*0058*/ 	.word	index@(_Z25complexPhysicsCalculationPKfS0_Pfi)
        /*005c*/ 	.word	0x00000000


	//----- nvinfo : EIATTR_MIN_STACK_SIZE
	.align		4
.L_16:
        /*0060*/ 	.byte	0x04, 0x12
        /*0062*/ 	.short	(.L_18 - .L_17)
	.align		4
.L_17:
        /*0064*/ 	.word	index@(_Z9addArraysPKfS0_Pfi)
        /*0068*/ 	.word	0x00000000


	//----- nvinfo : EIATTR_MIN_STACK_SIZE
	.align		4
.L_18:
        /*006c*/ 	.byte	0x04, 0x12
        /*006e*/ 	.short	(.L_20 - .L_19)
	.align		4
.L_19:
        /*0070*/ 	.word	index@(_Z17addMultipleArraysPPfS0_S_iii)
        /*0074*/ 	.word	0x00000000
.L_20:


//--------------------- .nv.compat                --------------------------
	.section	.nv.compat,"",@"SHT_CUDA_COMPAT_INFO"
	.align	4
        /*0000*/ 	.byte	0x02, 0x09, 0x00, 0x00, 0x02, 0x02, 0x01, 0x00, 0x02, 0x05, 0x05, 0x00, 0x03, 0x07, 0x01, 0x01
        /*0010*/ 	.byte	0x02, 0x03, 0x00, 0x00, 0x02, 0x06, 0x01, 0x00, 0x04, 0x0b, 0x08, 0x00, 0x01, 0x00, 0x00, 0x00
        /*0020*/ 	.byte	0x00, 0x00, 0x00, 0x00


//--------------------- .nv.info._Z25complexPhysicsCalculationPKfS0_Pfi --------------------------
	.section	.nv.info._Z25complexPhysicsCalculationPKfS0_Pfi,"",@"SHT_CUDA_INFO"
	.sectionflags	@""
	.align	4


	//----- nvinfo : EIATTR_CUDA_API_VERSION
	.align		4
        /*0000*/ 	.byte	0x04, 0x37
        /*0002*/ 	.short	(.L_22 - .L_21)
.L_21:
        /*0004*/ 	.word	0x00000082


	//----- nvinfo : EIATTR_KPARAM_INFO
	.align		4
.L_22:
        /*0008*/ 	.byte	0x04, 0x17
        /*000a*/ 	.short	(.L_24 - .L_23)
.L_23:
        /*000c*/ 	.word	0x00000000
        /*0010*/ 	.short	0x0003
        /*0012*/ 	.short	0x0018
        /*0014*/ 	.byte	0x00, 0xf0, 0x11, 0x00


	//----- nvinfo : EIATTR_KPARAM_INFO
	.align		4
.L_24:
        /*0018*/ 	.byte	0x04, 0x17
        /*001a*/ 	.short	(.L_26 - .L_25)
.L_25:
        /*001c*/ 	.word	0x00000000
        /*0020*/ 	.short	0x0002
        /*0022*/ 	.short	0x0010
        /*0024*/ 	.byte	0x00, 0xf5, 0x21, 0x00


	//----- nvinfo : EIATTR_KPARAM_INFO
	.align		4
.L_26:
        /*0028*/ 	.byte	0x04, 0x17
        /*002a*/ 	.short	(.L_28 - .L_27)
.L_27:
        /*002c*/ 	.word	0x00000000
        /*0030*/ 	.short	0x0001
        /*0032*/ 	.short	0x0008
        /*0034*/ 	.byte	0x00, 0xf5, 0x21, 0x00


	//----- nvinfo : EIATTR_KPARAM_INFO
	.align		4
.L_28:
        /*0038*/ 	.byte	0x04, 0x17
        /*003a*/ 	.short	(.L_30 - .L_29)
.L_29:
        /*003c*/ 	.word	0x00000000
        /*0040*/ 	.short	0x0000
        /*0042*/ 	.short	0x0000
        /*0044*/ 	.byte	0x00, 0xf5, 0x21, 0x00


	//----- nvinfo : EIATTR_SPARSE_MMA_MASK
	.align		4
.L_30:
        /*0048*/ 	.byte	0x03, 0x50
        /*004a*/ 	.short	0x0000


	//----- nvinfo : EIATTR_MAXREG_COUNT
	.align		4
        /*004c*/ 	.byte	0x03, 0x1b
        /*004e*/ 	.short	0x00ff


	//----- nvinfo : EIATTR_MERCURY_ISA_VERSION
	.align		4
        /*0050*/ 	.byte	0x03, 0x5f
        /*0052*/ 	.short	0x0101


	//----- nvinfo : EIATTR_VRC_CTA_INIT_COUNT
	.align		4
        /*0054*/ 	.byte	0x02, 0x4a
	.zero		1
	.zero		1


	//----- nvinfo : EIATTR_EXIT_INSTR_OFFSETS
	.align		4
        /*0058*/ 	.byte	0x04, 0x1c
        /*005a*/ 	.short	(.L_32 - .L_31)


	//   ....[0]....
.L_31:
        /*005c*/ 	.word	0x00000070


	//   ....[1]....
        /*0060*/ 	.word	0x00001220


	//----- nvinfo : EIATTR_CRS_STACK_SIZE
	.align		4
.L_32:
        /*0064*/ 	.byte	0x04, 0x1e
        /*0066*/ 	.short	(.L_34 - .L_33)
.L_33:
        /*0068*/ 	.word	0x00000000


	//----- nvinfo : EIATTR_CBANK_PARAM_SIZE
	.align		4
.L_34:
        /*006c*/ 	.byte	0x03, 0x19
        /*006e*/ 	.short	0x001c


	//----- nvinfo : EIATTR_PARAM_CBANK
	.align		4
        /*0070*/ 	.byte	0x04, 0x0a
        /*0072*/ 	.short	(.L_36 - .L_35)
	.align		4
.L_35:
        /*0074*/ 	.word	index@(.nv.constant0._Z25complexPhysicsCalculationPKfS0_Pfi)
        /*0078*/ 	.short	0x0380
        /*007a*/ 	.short	0x001c


	//----- nvinfo : EIATTR_SW_WAR
	.align		4
.L_36:
        /*007c*/ 	.byte	0x04, 0x36
        /*007e*/ 	.short	(.L_38 - .L_37)
.L_37:
        /*0080*/ 	.word	0x00000008
.L_38:


//--------------------- .nv.info._Z9addArraysPKfS0_Pfi --------------------------
	.section	.nv.info._Z9addArraysPKfS0_Pfi,"",@"SHT_CUDA_INFO"
	.sectionflags	@""
	.align	4


	//----- nvinfo : EIATTR_CUDA_API_VERSION
	.align		4
        /*0000*/ 	.byte	0x04, 0x37
        /*0002*/ 	.short	(.L_40 - .L_39)
.L_39:
        /*0004*/ 	.word	0x00000082


	//----- nvinfo : EIATTR_KPARAM_INFO
	.align		4
.L_40:
        /*0008*/ 	.byte	0x04, 0x17
        /*000a*/ 	.short	(.L_42 - .L_41)
.L_41:
        /*000c*/ 	.word	0x00000000
        /*0010*/ 	.short	0x0003
        /*0012*/ 	.short	0x0018
        /*0014*/ 	.byte	0x00, 0xf0, 0x11, 0x00


	//----- nvinfo : EIATTR_KPARAM_INFO
	.align		4
.L_42:
        /*0018*/ 	.byte	0x04, 0x17
        /*001a*/ 	.short	(.L_44 - .L_43)
.L_43:
        /*001c*/ 	.word	0x00000000
        /*0020*/ 	.short	0x0002
        /*0022*/ 	.short	0x0010
        /*0024*/ 	.byte	0x00, 0xf5, 0x21, 0x00


	//----- nvinfo : EIATTR_KPARAM_INFO
	.align		4
.L_44:
        /*0028*/ 	.byte	0x04, 0x17
        /*002a*/ 	.short	(.L_46 - .L_45)
.L_45:
        /*002c*/ 	.word	0x00000000
        /*0030*/ 	.short	0x0001
        /*0032*/ 	.short	0x0008
        /*0034*/ 	.byte	0x00, 0xf5, 0x21, 0x00


	//----- nvinfo : EIATTR_KPARAM_INFO
	.align		4
.L_46:
        /*0038*/ 	.byte	0x04, 0x17
        /*003a*/ 	.short	(.L_48 - .L_47)
.L_47:
        /*003c*/ 	.word	0x00000000
        /*0040*/ 	.short	0x0000
        /*0042*/ 	.short	0x0000
        /*0044*/ 	.byte	0x00, 0xf5, 0x21, 0x00


	//----- nvinfo : EIATTR_SPARSE_MMA_MASK
	.align		4
.L_48:
        /*0048*/ 	.byte	0x03, 0x50
        /*004a*/ 	.short	0x0000


	//----- nvinfo : EIATTR_MAXREG_COUNT
	.align		4
        /*004c*/ 	.byte	0x03, 0x1b
        /*004e*/ 	.short	0x00ff


	//----- nvinfo : EIATTR_MERCURY_ISA_VERSION
	.align		4
        /*0050*/ 	.byte	0x03, 0x5f
        /*0052*/ 	.short	0x0101


	//----- nvinfo : EIATTR_VRC_CTA_INIT_COUNT
	.align		4
        /*0054*/ 	.byte	0x02, 0x4a
	.zero		1
	.zero		1


	//----- nvinfo : EIATTR_EXIT_INSTR_OFFSETS
	.align		4
        /*0058*/ 	.byte	0x04, 0x1c
        /*005a*/ 	.short	(.L_50 - .L_49)


	//   ....[0]....
.L_49:
        /*005c*/ 	.word	0x00000070


	//   ....[1]....
        /*0060*/ 	.word	0x00000130


	//----- nvinfo : EIATTR_CBANK_PARAM_SIZE
	.align		4
.L_50:
        /*0064*/ 	.byte	0x03, 0x19
        /*0066*/ 	.short	0x001c


	//----- nvinfo : EIATTR_PARAM_CBANK
	.align		4
        /*0068*/ 	.byte	0x04, 0x0a
        /*006a*/ 	.short	(.L_52 - .L_51)
	.align		4
.L_51:
        /*006c*/ 	.word	index@(.nv.constant0._Z9addArraysPKfS0_Pfi)
        /*0070*/ 	.short	0x0380
        /*0072*/ 	.short	0x001c


	//----- nvinfo : EIATTR_SW_WAR
	.align		4
.L_52:
        /*0074*/ 	.byte	0x04, 0x36
        /*0076*/ 	.short	(.L_54 - .L_53)
.L_53:
        /*0078*/ 	.word	0x00000008
.L_54:


//--------------------- .nv.info._Z17addMultipleArraysPPfS0_S_iii --------------------------
	.section	.nv.info._Z17addMultipleArraysPPfS0_S_iii,"",@"SHT_CUDA_INFO"
	.sectionflags	@""
	.align	4


	//----- nvinfo : EIATTR_CUDA_API_VERSION
	.align		4
        /*0000*/ 	.byte	0x04, 0x37
        /*0002*/ 	.short	(.L_56 - .L_55)
.L_55:
        /*0004*/ 	.word	0x00000082


	//----- nvinfo : EIATTR_KPARAM_INFO
	.align		4
.L_56:
        /*0008*/ 	.byte	0x04, 0x17
        /*000a*/ 	.short	(.L_58 - .L_57)
.L_57:
        /*000c*/ 	.word	0x00000000
        /*0010*/ 	.short	0x0005
        /*0012*/ 	.short	0x0020
        /*0014*/ 	.byte	0x00, 0xf0, 0x11, 0x00


	//----- nvinfo : EIATTR_KPARAM_INFO
	.align		4
.L_58:
        /*0018*/ 	.byte	0x04, 0x17
        /*001a*/ 	.short	(.L_60 - .L_59)
.L_59:
        /*001c*/ 	.word	0x00000000
        /*0020*/ 	.short	0x0004
        /*0022*/ 	.short	0x001c
        /*0024*/ 	.byte	0x00, 0xf0, 0x11, 0x00


	//----- nvinfo : EIATTR_KPARAM_INFO
	.align		4
.L_60:
        /*0028*/ 	.byte	0x04, 0x17
        /*002a*/ 	.short	(.L_62 - .L_61)
.L_61:
        /*002c*/ 	.word	0x00000000
        /*0030*/ 	.short	0x0003
        /*0032*/ 	.short	0x0018
        /*0034*/ 	.byte	0x00, 0xf0, 0x11, 0x00


	//----- nvinfo : EIATTR_KPARAM_INFO
	.align		4
.L_62:
        /*0038*/ 	.byte	0x04, 0x17
        /*003a*/ 	.short	(.L_64 - .L_63)
.L_63:
        /*003c*/ 	.word	0x00000000
        /*0040*/ 	.short	0x0002
        /*0042*/ 	.short	0x0010
        /*0044*/ 	.byte	0x00, 0xf5, 0x21, 0x00


	//----- nvinfo : EIATTR_KPARAM_INFO
	.align		4
.L_64:
        /*0048*/ 	.byte	0x04, 0x17
        /*004a*/ 	.short	(.L_66 - .L_65)
.L_65:
        /*004c*/ 	.word	0x00000000
        /*0050*/ 	.short	0x0001
        /*0052*/ 	.short	0x0008
        /*0054*/ 	.byte	0x00, 0xf5, 0x21, 0x00


	//----- nvinfo : EIATTR_KPARAM_INFO
	.align		4
.L_66:
        /*0058*/ 	.byte	0x04, 0x17
        /*005a*/ 	.short	(.L_68 - .L_67)
.L_67:
        /*005c*/ 	.word	0x00000000
        /*0060*/ 	.short	0x0000
        /*0062*/ 	.short	0x0000
        /*0064*/ 	.byte	0x00, 0xf5, 0x21, 0x00


	//----- nvinfo : EIATTR_SPARSE_MMA_MASK
	.align		4
.L_68:
        /*0068*/ 	.byte	0x03, 0x50
        /*006a*/ 	.short	0x0000


	//----- nvinfo : EIATTR_MAXREG_COUNT
	.align		4
        /*006c*/ 	.byte	0x03, 0x1b
        /*006e*/ 	.short	0x00ff


	//----- nvinfo : EIATTR_MERCURY_ISA_VERSION
	.align		4
        /*0070*/ 	.byte	0x03, 0x5f
        /*0072*/ 	.short	0x0101


	//----- nvinfo : EIATTR_VRC_CTA_INIT_COUNT
	.align		4
        /*0074*/ 	.byte	0x02, 0x4a
	.zero		1
	.zero		1


	//----- nvinfo : EIATTR_EXIT_INSTR_OFFSETS
	.align		4
        /*0078*/ 	.byte	0x04, 0x1c
        /*007a*/ 	.short	(.L_70 - .L_69)


	//   ....[0]....
.L_69:
        /*007c*/ 	.word	0x00000070


	//   ....[1]....
        /*0080*/ 	.word	0x00000df0


	//----- nvinfo : EIATTR_CBANK_PARAM_SIZE
	.align		4
.L_70:
        /*0084*/ 	.byte	0x03, 0x19
        /*0086*/ 	.short	0x0024


	//----- nvinfo : EIATTR_PARAM_CBANK
	.align		4
        /*0088*/ 	.byte	0x04, 0x0a
        /*008a*/ 	.short	(.L_72 - .L_71)
	.align		4
.L_71:
        /*008c*/ 	.word	index@(.nv.constant0._Z17addMultipleArraysPPfS0_S_iii)
        /*0090*/ 	.short	0x0380
        /*0092*/ 	.short	0x0024


	//----- nvinfo : EIATTR_SW_WAR
	.align		4
.L_72:
        /*0094*/ 	.byte	0x04, 0x36
        /*0096*/ 	.short	(.L_74 - .L_73)
.L_73:
        /*0098*/ 	.word	0x00000008
.L_74:


//--------------------- .nv.callgraph             --------------------------
	.section	.nv.callgraph,"",@"SHT_CUDA_CALLGRAPH"
	.align	4
	.sectionentsize	8
	.align		4
        /*0000*/ 	.word	0x00000000
	.align		4
        /*0004*/ 	.word	0xffffffff
	.align		4
        /*0008*/ 	.word	0x00000000
	.align		4
        /*000c*/ 	.word	0xfffffffe
	.align		4
        /*0010*/ 	.word	0x00000000
	.align		4
        /*0014*/ 	.word	0xfffffffd
	.align		4
        /*0018*/ 	.word	0x00000000
	.align		4
        /*001c*/ 	.word	0xfffffffc


//--------------------- .nv.constant4             --------------------------
	.section	.nv.constant4,"a",@progbits
	.align	8
	.align		8
.nv.constant4:
        /*0000*/ 	.dword	__cudart_i2opi_f


//--------------------- .text._Z25complexPhysicsCalculationPKfS0_Pfi --------------------------
	.section	.text._Z25complexPhysicsCalculationPKfS0_Pfi,"ax",@progbits
	.align	128
        .global         _Z25complexPhysicsCalculationPKfS0_Pfi
        .type           _Z25complexPhysicsCalculationPKfS0_Pfi,@function
        .size           _Z25complexPhysicsCalculationPKfS0_Pfi,(.L_x_38 - _Z25complexPhysicsCalculationPKfS0_Pfi)
        .other          _Z25complexPhysicsCalculationPKfS0_Pfi,@"STO_CUDA_ENTRY STV_DEFAULT"
_Z25complexPhysicsCalculationPKfS0_Pfi:
.text._Z25complexPhysicsCalculationPKfS0_Pfi:
[----:B------:R-:W-:Y:S01]  /*0000*/  LDC R1, c[0x0][0x37c] ;  /* 0x0000df00ff017b82 */ /* 0x000fe20000000800 */
[----:B------:R-:W0:Y:S01]  /*0010*/  S2R R4, SR_CTAID.X ;  /* 0x0000000000047919 */ /* 0x000e220000002500 */
[----:B------:R-:W0:Y:S01]  /*0020*/  LDCU UR4, c[0x0][0x360] ;  /* 0x00006c00ff0477ac */ /* 0x000e220008000800 */
[----:B------:R-:W0:Y:S01]  /*0030*/  S2R R3, SR_TID.X ;  /* 0x0000000000037919 */ /* 0x000e220000002100 */
[----:B------:R-:W1:Y:S01]  /*0040*/  LDCU UR5, c[0x0][0x398] ;  /* 0x00007300ff0577ac */ /* 0x000e620008000800 */
[----:B0-----:R-:W-:-:S05]  /*0050*/  IMAD R4, R4, UR4, R3 ;  /* 0x0000000404047c24 */ /* 0x001fca000f8e0203 */
[----:B-1----:R-:W-:-:S13]  /*0060*/  ISETP.GE.AND P0, PT, R4, UR5, PT ;  /* 0x0000000504007c0c */ /* 0x002fda000bf06270 */
[----:B------:R-:W-:Y:S05]  /*0070*/  @P0 EXIT ;  /* 0x000000000000094d */ /* 0x000fea0003800000 */
[----:B------:R-:W0:Y:S01]  /*0080*/  LDC.64 R2, c[0x0][0x380] ;  /* 0x0000e000ff027b82 */ /* 0x000e220000000a00 */
[----:B------:R-:W1:Y:S07]  /*0090*/  LDCU.64 UR6, c[0x0][0x358] ;  /* 0x00006b00ff0677ac */ /* 0x000e6e0008000a00 */
[----:B------:R-:W2:Y:S01]  /*00a0*/  LDC.64 R6, c[0x0][0x388] ;  /* 0x0000e200ff067b82 */ /* 0x000ea20000000a00 */
[----:B0-----:R-:W-:-:S05]  /*00b0*/  IMAD.WIDE R2, R4, 0x4, R2 ;  /* 0x0000000404027825 */ /* 0x001fca00078e0202 */
[----:B-1----:R-:W3:Y:S01]  /*00c0*/  LDG.E R5, desc[UR6][R2.64] ;  /* 0x0000000602057981 */ /* 0x002ee2000c1e1900 */
[----:B--2---:R-:W-:-:S05]  /*00d0*/  IMAD.WIDE R6, R4, 0x4, R6 ;  /* 0x0000000404067825 */ /* 0x004fca00078e0206 */
[----:B------:R0:W5:Y:S01]  /*00e0*/  LDG.E R0, desc[UR6][R6.64] ;  /* 0x0000000606007981 */ /* 0x000162000c1e1900 */
[----:B------:R-:W-:Y:S01]  /*00f0*/  BSSY.RECONVERGENT B0, `(.L_x_0) ;  /* 0x0000069000007945 */ /* 0x000fe20003800200 */
[C---:B---3--:R-:W-:Y:S01]  /*0100*/  FMUL R8, R5.reuse, 0.63661974668502807617 ;  /* 0x3f22f98305087820 */ /* 0x048fe20000400000 */
[----:B------:R-:W-:-:S03]  /*0110*/  FSETP.GE.AND P0, PT, |R5|, 105615, PT ;  /* 0x47ce47800500780b */ /* 0x000fc60003f06200 */
[----:B------:R-:W1:Y:S02]  /*0120*/  F2I.NTZ R11, R8 ;  /* 0x00000008000b7305 */ /* 0x000e640000203100 */
[----:B-1----:R-:W-:-:S05]  /*0130*/  I2FP.F32.S32 R10, R11 ;  /* 0x0000000b000a7245 */ /* 0x002fca0000201400 */
[----:B------:R-:W-:-:S04]  /*0140*/  FFMA R9, R10, -1.5707962512969970703, R5 ;  /* 0xbfc90fda0a097823 */ /* 0x000fc80000000005 */
[----:B------:R-:W-:-:S04]  /*0150*/  FFMA R9, R10, -7.5497894158615963534e-08, R9 ;  /* 0xb3a221680a097823 */ /* 0x000fc80000000009 */
[----:B------:R-:W-:Y:S01]  /*0160*/  FFMA R9, R10, -5.3903029534742383927e-15, R9 ;  /* 0xa7c234c50a097823 */ /* 0x000fe20000000009 */
[----:B0-----:R-:W-:Y:S06]  /*0170*/  @!P0 BRA `(.L_x_1) ;  /* 0x0000000400808947 */ /* 0x001fec0003800000 */
[----:B------:R-:W-:-:S13]  /*0180*/  FSETP.NEU.AND P0, PT, |R5|, +INF , PT ;  /* 0x7f8000000500780b */ /* 0x000fda0003f0d200 */
[----:B------:R-:W-:Y:S01]  /*0190*/  @!P0 FMUL R9, RZ, R5 ;  /* 0x00000005ff098220 */ /* 0x000fe20000400000 */
[----:B------:R-:W-:Y:S01]  /*01a0*/  @!P0 IMAD.MOV.U32 R11, RZ, RZ, RZ ;  /* 0x000000ffff0b8224 */ /* 0x000fe200078e00ff */
[----:B------:R-:W-:Y:S06]  /*01b0*/  @!P0 BRA `(.L_x_1) ;  /* 0x0000000400708947 */ /* 0x000fec0003800000 */
[----:B------:R-:W-:Y:S01]  /*01c0*/  IMAD.SHL.U32 R3, R5, 0x100, RZ ;  /* 0x0000010005037824 */ /* 0x000fe200078e00ff */
[----:B------:R-:W0:Y:S01]  /*01d0*/  LDCU.64 UR8, c[0x4][URZ] ;  /* 0x01000000ff0877ac */ /* 0x000e220008000a00 */
[----:B------:R-:W-:Y:S02]  /*01e0*/  IMAD.MOV.U32 R2, RZ, RZ, RZ ;  /* 0x000000ffff027224 */ /* 0x000fe400078e00ff */
[----:B------:R-:W-:Y:S01]  /*01f0*/  IMAD.MOV.U32 R11, RZ, RZ, RZ ;  /* 0x000000ffff0b7224 */ /* 0x000fe200078e00ff */
[----:B------:R-:W-:Y:S01]  /*0200*/  LOP3.LUT R10, R3, 0x80000000, RZ, 0xfc, !PT ;  /* 0x80000000030a7812 */ /* 0x000fe200078efcff */
[----:B------:R-:W-:Y:S01]  /*0210*/  UMOV UR5, URZ ;  /* 0x000000ff00057c82 */ /* 0x000fe20008000000 */
[----:B------:R-:W-:-:S05]  /*0220*/  UMOV UR4, URZ ;  /* 0x000000ff00047c82 */ /* 0x000fca0008000000 */
.L_x_2:
[----:B0-----:R-:W-:Y:S02]  /*0230*/  IMAD.U32 R8, RZ, RZ, UR8 ;  /* 0x00000008ff087e24 */ /* 0x001fe4000f8e00ff */
[----:B------:R-:W-:-:S05]  /*0240*/  IMAD.U32 R9, RZ, RZ, UR9 ;  /* 0x00000009ff097e24 */ /* 0x000fca000f8e00ff */
[----:B------:R-:W2:Y:S01]  /*0250*/  LDG.E.CONSTANT R7, desc[UR6][R8.64] ;  /* 0x0000000608077981 */ /* 0x000ea2000c1e9900 */
[----:B------:R-:W-:Y:S01]  /*0260*/  UIADD3 UR4, UPT, UPT, UR4, 0x1, URZ ;  /* 0x0000000104047890 */ /* 0x000fe2000fffe0ff */
[C---:B------:R-:W-:Y:S01]  /*0270*/  ISETP.EQ.AND P0, PT, R11.reuse, RZ, PT ;  /* 0x000000ff0b00720c */ /* 0x040fe20003f02270 */
[----:B------:R-:W-:Y:S01]  /*0280*/  UIADD3 UR8, UP1, UPT, UR8, 0x4, URZ ;  /* 0x0000000408087890 */ /* 0x000fe2000ff3e0ff */
[C---:B------:R-:W-:Y:S01]  /*0290*/  ISETP.EQ.AND P1, PT, R11.reuse, 0x4, PT ;  /* 0x000000040b00780c */ /* 0x040fe20003f22270 */
[----:B------:R-:W-:Y:S01]  /*02a0*/  UISETP.NE.AND UP0, UPT, UR4, 0x6, UPT ;  /* 0x000000060400788c */ /* 0x000fe2000bf05270 */
[C---:B------:R-:W-:Y:S01]  /*02b0*/  ISETP.EQ.AND P2, PT, R11.reuse, 0x8, PT ;  /* 0x000000080b00780c */ /* 0x040fe20003f42270 */
[----:B------:R-:W-:Y:S01]  /*02c0*/  UIADD3.X UR9, UPT, UPT, URZ, UR9, URZ, UP1, !UPT ;  /* 0x00000009ff097290 */ /* 0x000fe20008ffe4ff */
[C---:B------:R-:W-:Y:S02]  /*02d0*/  ISETP.EQ.AND P3, PT, R11.reuse, 0xc, PT ;  /* 0x0000000c0b00780c */ /* 0x040fe40003f62270 */
[----:B------:R-:W-:-:S02]  /*02e0*/  ISETP.EQ.AND P4, PT, R11, 0x10, PT ;  /* 0x000000100b00780c */ /* 0x000fc40003f82270 */
[C---:B------:R-:W-:Y:S01]  /*02f0*/  ISETP.EQ.AND P5, PT, R11.reuse, 0x14, PT ;  /* 0x000000140b00780c */ /* 0x040fe20003fa2270 */
[----:B------:R-:W-:Y:S02]  /*0300*/  VIADD R11, R11, 0x4 ;  /* 0x000000040b0b7836 */ /* 0x000fe40000000000 */
[----:B--2---:R-:W-:-:S03]  /*0310*/  IMAD.WIDE.U32 R6, R7, R10, RZ ;  /* 0x0000000a07067225 */ /* 0x004fc600078e00ff */
[----:B------:R-:W-:-:S04]  /*0320*/  IADD3 R6, P6, PT, R6, R2, RZ ;  /* 0x0000000206067210 */ /* 0x000fc80007fde0ff */
[----:B------:R-:W-:Y:S01]  /*0330*/  IADD3.X R2, PT, PT, R7, UR5, RZ, P6, !PT ;  /* 0x0000000507027c10 */ /* 0x000fe2000b7fe4ff */
[--C-:B------:R-:W-:Y:S01]  /*0340*/  @P0 IMAD.MOV.U32 R3, RZ, RZ, R6.reuse ;  /* 0x000000ffff030224 */ /* 0x100fe200078e0006 */
[----:B------:R-:W-:Y:S01]  /*0350*/  @P1 MOV R12, R6 ;  /* 0x00000006000c1202 */ /* 0x000fe20000000f00 */
[--C-:B------:R-:W-:Y:S02]  /*0360*/  @P2 IMAD.MOV.U32 R13, RZ, RZ, R6.reuse ;  /* 0x000000ffff0d2224 */ /* 0x100fe400078e0006 */
[--C-:B------:R-:W-:Y:S02]  /*0370*/  @P3 IMAD.MOV.U32 R14, RZ, RZ, R6.reuse ;  /* 0x000000ffff0e3224 */ /* 0x100fe400078e0006 */
[--C-:B------:R-:W-:Y:S02]  /*0380*/  @P4 IMAD.MOV.U32 R15, RZ, RZ, R6.reuse ;  /* 0x000000ffff0f4224 */ /* 0x100fe400078e0006 */
[----:B------:R-:W-:Y:S01]  /*0390*/  @P5 IMAD.MOV.U32 R16, RZ, RZ, R6 ;  /* 0x000000ffff105224 */ /* 0x000fe200078e0006 */
[----:B------:R-:W-:Y:S06]  /*03a0*/  BRA.U UP0, `(.L_x_2) ;  /* 0xfffffffd00a07547 */ /* 0x000fec000b83ffff */
[----:B------:R-:W-:Y:S01]  /*03b0*/  SHF.R.U32.HI R6, RZ, 0x17, R5 ;  /* 0x00000017ff067819 */ /* 0x000fe20000011605 */
[----:B------:R-:W-:Y:S03]  /*03c0*/  BSSY.RECONVERGENT B1, `(.L_x_3) ;  /* 0x0000029000017945 */ /* 0x000fe60003800200 */
[C---:B------:R-:W-:Y:S02]  /*03d0*/  LOP3.LUT R7, R6.reuse, 0xe0, RZ, 0xc0, !PT ;  /* 0x000000e006077812 */ /* 0x040fe400078ec0ff */
[----:B------:R-:W-:-:S03]  /*03e0*/  LOP3.LUT P6, RZ, R6, 0x1f, RZ, 0xc0, !PT ;  /* 0x0000001f06ff7812 */ /* 0x000fc600078cc0ff */
[----:B------:R-:W-:-:S05]  /*03f0*/  VIADD R7, R7, 0xffffff80 ;  /* 0xffffff8007077836 */ /* 0x000fca0000000000 */
[----:B------:R-:W-:-:S04]  /*0400*/  SHF.R.U32.HI R7, RZ, 0x5, R7 ;  /* 0x00000005ff077819 */ /* 0x000fc80000011607 */
[----:B------:R-:W-:-:S04]  /*0410*/  LEA R9, -R7, RZ, 0x2 ;  /* 0x000000ff07097211 */ /* 0x000fc800078e11ff */
[C---:B------:R-:W-:Y:S02]  /*0420*/  ISETP.EQ.AND P3, PT, R9.reuse, -0x18, PT ;  /* 0xffffffe80900780c */ /* 0x040fe40003f62270 */
[C---:B------:R-:W-:Y:S02]  /*0430*/  ISETP.EQ.AND P4, PT, R9.reuse, -0x14, PT ;  /* 0xffffffec0900780c */ /* 0x040fe40003f82270 */
[C---:B------:R-:W-:Y:S02]  /*0440*/  ISETP.EQ.AND P2, PT, R9.reuse, -0x10, PT ;  /* 0xfffffff00900780c */ /* 0x040fe40003f42270 */
[C---:B------:R-:W-:Y:S02]  /*0450*/  ISETP.EQ.AND P1, PT, R9.reuse, -0xc, PT ;  /* 0xfffffff40900780c */ /* 0x040fe40003f22270 */
[C---:B------:R-:W-:Y:S02]  /*0460*/  ISETP.EQ.AND P0, PT, R9.reuse, -0x8, PT ;  /* 0xfffffff80900780c */ /* 0x040fe40003f02270 */
[----:B------:R-:W-:-:S03]  /*0470*/  ISETP.EQ.AND P5, PT, R9, RZ, PT ;  /* 0x000000ff0900720c */ /* 0x000fc60003fa2270 */
[--C-:B------:R-:W-:Y:S01]  /*0480*/  @P3 IMAD.MOV.U32 R7, RZ, RZ, R3.reuse ;  /* 0x000000ffff073224 */ /* 0x100fe200078e0003 */
[C---:B------:R-:W-:Y:S01]  /*0490*/  ISETP.EQ.AND P3, PT, R9.reuse, -0x4, PT ;  /* 0xfffffffc0900780c */ /* 0x040fe20003f62270 */
[----:B------:R-:W-:Y:S02]  /*04a0*/  @P4 IMAD.MOV.U32 R8, RZ, RZ, R3 ;  /* 0x000000ffff084224 */ /* 0x000fe400078e0003 */
[--C-:B------:R-:W-:Y:S01]  /*04b0*/  @P4 IMAD.MOV.U32 R7, RZ, RZ, R12.reuse ;  /* 0x000000ffff074224 */ /* 0x100fe200078e000c */
[----:B------:R-:W-:Y:S01]  /*04c0*/  ISETP.EQ.AND P4, PT, R9, 0x4, PT ;  /* 0x000000040900780c */ /* 0x000fe20003f82270 */
[----:B------:R-:W-:Y:S01]  /*04d0*/  @P2 IMAD.MOV.U32 R7, RZ, RZ, R13 ;  /* 0x000000ffff072224 */ /* 0x000fe200078e000d */
[----:B------:R-:W-:Y:S01]  /*04e0*/  @P1 MOV R7, R14 ;  /* 0x0000000e00071202 */ /* 0x000fe20000000f00 */
[----:B------:R-:W-:Y:S02]  /*04f0*/  @P0 IMAD.MOV.U32 R7, RZ, RZ, R15 ;  /* 0x000000ffff070224 */ /* 0x000fe400078e000f */
[----:B------:R-:W-:-:S02]  /*0500*/  @P2 IMAD.MOV.U32 R8, RZ, RZ, R12 ;  /* 0x000000ffff082224 */ /* 0x000fc400078e000c */
[----:B------:R-:W-:Y:S02]  /*0510*/  @P1 IMAD.MOV.U32 R8, RZ, RZ, R13 ;  /* 0x000000ffff081224 */ /* 0x000fe400078e000d */
[----:B------:R-:W-:Y:S02]  /*0520*/  @P3 IMAD.MOV.U32 R7, RZ, RZ, R16 ;  /* 0x000000ffff073224 */ /* 0x000fe400078e0010 */
[----:B------:R-:W-:Y:S02]  /*0530*/  @P5 IMAD.MOV.U32 R7, RZ, RZ, R2 ;  /* 0x000000ffff075224 */ /* 0x000fe400078e0002 */
[----:B------:R-:W-:Y:S02]  /*0540*/  @P0 IMAD.MOV.U32 R8, RZ, RZ, R14 ;  /* 0x000000ffff080224 */ /* 0x000fe400078e000e */
[----:B------:R-:W-:Y:S02]  /*0550*/  @P3 IMAD.MOV.U32 R8, RZ, RZ, R15 ;  /* 0x000000ffff083224 */ /* 0x000fe400078e000f */
[----:B------:R-:W-:Y:S01]  /*0560*/  @P5 IMAD.MOV.U32 R8, RZ, RZ, R16 ;  /* 0x000000ffff085224 */ /* 0x000fe200078e0010 */
[----:B------:R-:W-:Y:S01]  /*0570*/  @P4 MOV R8, R2 ;  /* 0x0000000200084202 */ /* 0x000fe20000000f00 */
[----:B------:R-:W-:Y:S01]  /*0580*/  IMAD.MOV.U32 R11, RZ, RZ, R7 ;  /* 0x000000ffff0b7224 */ /* 0x000fe200078e0007 */
[----:B------:R-:W-:Y:S06]  /*0590*/  @!P6 BRA `(.L_x_4) ;  /* 0x00000000002ce947 */ /* 0x000fec0003800000 */
[----:B------:R-:W-:Y:S01]  /*05a0*/  @P2 IMAD.MOV.U32 R7, RZ, RZ, R3 ;  /* 0x000000ffff072224 */ /* 0x000fe200078e0003 */
[----:B------:R-:W-:Y:S01]  /*05b0*/  LOP3.LUT R6, R6, 0x1f, RZ, 0xc0, !PT ;  /* 0x0000001f06067812 */ /* 0x000fe200078ec0ff */
[----:B------:R-:W-:Y:S02]  /*05c0*/  @P1 IMAD.MOV.U32 R7, RZ, RZ, R12 ;  /* 0x000000ffff071224 */ /* 0x000fe400078e000c */
[----:B------:R-:W-:Y:S01]  /*05d0*/  @P0 IMAD.MOV.U32 R7, RZ, RZ, R13 ;  /* 0x000000ffff070224 */ /* 0x000fe200078e000d */
[----:B------:R-:W-:Y:S01]  /*05e0*/  ISETP.EQ.AND P0, PT, R9, 0x8, PT ;  /* 0x000000080900780c */ /* 0x000fe20003f02270 */
[----:B------:R-:W-:Y:S01]  /*05f0*/  @P3 IMAD.MOV.U32 R7, RZ, RZ, R14 ;  /* 0x000000ffff073224 */ /* 0x000fe200078e000e */
[----:B------:R-:W-:Y:S01]  /*0600*/  SHF.L.W.U32.HI R11, R8, R6, R11 ;  /* 0x00000006080b7219 */ /* 0x000fe20000010e0b */
[----:B------:R-:W-:Y:S01]  /*0610*/  @P5 IMAD.MOV.U32 R7, RZ, RZ, R15 ;  /* 0x000000ffff075224 */ /* 0x000fe200078e000f */
[----:B------:R-:W-:-:S09]  /*0620*/  @P4 MOV R7, R16 ;  /* 0x0000001000074202 */ /* 0x000fd20000000f00 */
[----:B------:R-:W-:-:S05]  /*0630*/  @P0 IMAD.MOV.U32 R7, RZ, RZ, R2 ;  /* 0x000000ffff070224 */ /* 0x000fca00078e0002 */
[----:B------:R-:W-:-:S07]  /*0640*/  SHF.L.W.U32.HI R8, R7, R6, R8 ;  /* 0x0000000607087219 */ /* 0x000fce0000010e08 */
.L_x_4:
[----:B------:R-:W-:Y:S05]  /*0650*/  BSYNC.RECONVERGENT B1 ;  /* 0x0000000000017941 */ /* 0x000fea0003800200 */
.L_x_3:
[C---:B------:R-:W-:Y:S01]  /*0660*/  SHF.L.W.U32.HI R2, R8.reuse, 0x2, R11 ;  /* 0x0000000208027819 */ /* 0x040fe20000010e0b */
[----:B------:R-:W-:Y:S01]  /*0670*/  IMAD.SHL.U32 R8, R8, 0x4, RZ ;  /* 0x0000000408087824 */ /* 0x000fe200078e00ff */
[----:B------:R-:W-:Y:S01]  /*0680*/  UMOV UR4, 0x54442d19 ;  /* 0x54442d1900047882 */ /* 0x000fe20000000000 */
[----:B------:R-:W-:Y:S01]  /*0690*/  UMOV UR5, 0x3bf921fb ;  /* 0x3bf921fb00057882 */ /* 0x000fe20000000000 */
[----:B------:R-:W-:Y:S02]  /*06a0*/  SHF.R.S32.HI R7, RZ, 0x1f, R2 ;  /* 0x0000001fff077819 */ /* 0x000fe40000011402 */
[----:B------:R-:W-:Y:S02]  /*06b0*/  ISETP.GE.AND P0, PT, R5, RZ, PT ;  /* 0x000000ff0500720c */ /* 0x000fe40003f06270 */
[C---:B------:R-:W-:Y:S02]  /*06c0*/  LOP3.LUT R8, R7.reuse, R8, RZ, 0x3c, !PT ;  /* 0x0000000807087212 */ /* 0x040fe400078e3cff */
[----:B------:R-:W-:-:S02]  /*06d0*/  LOP3.LUT R9, R7, R2, RZ, 0x3c, !PT ;  /* 0x0000000207097212 */ /* 0x000fc400078e3cff */
[----:B------:R-:W-:Y:S02]  /*06e0*/  SHF.R.U32.HI R11, RZ, 0x1e, R11 ;  /* 0x0000001eff0b7819 */ /* 0x000fe4000001160b */
[----:B------:R-:W0:Y:S01]  /*06f0*/  I2F.F64.S64 R6, R8 ;  /* 0x0000000800067312 */ /* 0x000e220000301c00 */
[C---:B------:R-:W-:Y:S02]  /*0700*/  LOP3.LUT R10, R2.reuse, R5, RZ, 0x3c, !PT ;  /* 0x00000005020a7212 */ /* 0x040fe400078e3cff */
[----:B------:R-:W-:Y:S02]  /*0710*/  LEA.HI R11, R2, R11, RZ, 0x1 ;  /* 0x0000000b020b7211 */ /* 0x000fe400078f08ff */
[----:B------:R-:W-:-:S03]  /*0720*/  ISETP.GE.AND P1, PT, R10, RZ, PT ;  /* 0x000000ff0a00720c */ /* 0x000fc60003f26270 */
[----:B------:R-:W-:-:S04]  /*0730*/  IMAD.MOV R2, RZ, RZ, -R11 ;  /* 0x000000ffff027224 */ /* 0x000fc800078e0a0b */
[----:B------:R-:W-:Y:S01]  /*0740*/  @!P0 IMAD.MOV.U32 R11, RZ, RZ, R2 ;  /* 0x000000ffff0b8224 */ /* 0x000fe200078e0002 */
[----:B0-----:R-:W-:-:S10]  /*0750*/  DMUL R6, R6, UR4 ;  /* 0x0000000406067c28 */ /* 0x001fd40008000000 */
[----:B------:R-:W0:Y:S02]  /*0760*/  F2F.F32.F64 R6, R6 ;  /* 0x0000000600067310 */ /* 0x000e240000301000 */
[----:B0-----:R-:W-:-:S07]  /*0770*/  FSEL R9, -R6, R6, !P1 ;  /* 0x0000000606097208 */ /* 0x001fce0004800100 */
.L_x_1:
[----:B------:R-:W-:Y:S05]  /*0780*/  BSYNC.RECONVERGENT B0 ;  /* 0x0000000000007941 */ /* 0x000fea0003800200 */
.L_x_0:
[----:B-----5:R-:W-:Y:S01]  /*0790*/  FMUL R6, R0, 0.63661974668502807617 ;  /* 0x3f22f98300067820 */ /* 0x020fe20000400000 */
[----:B------:R-:W-:Y:S01]  /*07a0*/  LOP3.LUT R8, R11, 0x1, RZ, 0xc0, !PT ;  /* 0x000000010b087812 */ /* 0x000fe200078ec0ff */
[----:B------:R-:W-:Y:S02]  /*07b0*/  IMAD.MOV.U32 R2, RZ, RZ, 0x37cbac00 ;  /* 0x37cbac00ff027424 */ /* 0x000fe400078e00ff */
[----:B------:R-:W-:Y:S01]  /*07c0*/  FMUL R7, R9, R9 ;  /* 0x0000000909077220 */ /* 0x000fe20000400000 */
[----:B------:R-:W-:Y:S01]  /*07d0*/  MOV R10, 0x3effffff ;  /* 0x3effffff000a7802 */ /* 0x000fe20000000f00 */
[----:B------:R-:W-:Y:S01]  /*07e0*/  BSSY.RECONVERGENT B0, `(.L_x_5) ;  /* 0x0000074000007945 */ /* 0x000fe20003800200 */
[----:B------:R-:W0:Y:S01]  /*07f0*/  F2I.NTZ R6, R6 ;  /* 0x0000000600067305 */ /* 0x000e220000203100 */
[----:B------:R-:W-:Y:S01]  /*0800*/  ISETP.NE.U32.AND P0, PT, R8, 0x1, PT ;  /* 0x000000010800780c */ /* 0x000fe20003f05070 */
[----:B------:R-:W-:Y:S01]  /*0810*/  FFMA R2, R7, R2, -0.0013887860113754868507 ;  /* 0xbab607ed07027423 */ /* 0x000fe20000000002 */
[----:B------:R-:W-:Y:S01]  /*0820*/  IMAD.MOV.U32 R8, RZ, RZ, 0x3d2aaabb ;  /* 0x3d2aaabbff087424 */ /* 0x000fe200078e00ff */
[----:B------:R-:W-:-:S02]  /*0830*/  LOP3.LUT P1, RZ, R11, 0x2, RZ, 0xc0, !PT ;  /* 0x000000020bff7812 */ /* 0x000fc4000782c0ff */
[----:B------:R-:W-:Y:S02]  /*0840*/  FSEL R10, -R10, -0.16666662693023681641, !P0 ;  /* 0xbe2aaaa80a0a7808 */ /* 0x000fe40004000100 */
[----:B------:R-:W-:Y:S02]  /*0850*/  FSEL R2, R2, -0.00019574658654164522886, !P0 ;  /* 0xb94d415302027808 */ /* 0x000fe40004000000 */
[----:B------:R-:W-:-:S05]  /*0860*/  FSEL R8, R8, 0.0083327032625675201416, !P0 ;  /* 0x3c0885e408087808 */ /* 0x000fca0004000000 */
[----:B------:R-:W-:Y:S01]  /*0870*/  FFMA R8, R7, R2, R8 ;  /* 0x0000000207087223 */ /* 0x000fe20000000008 */
[----:B------:R-:W-:Y:S02]  /*0880*/  FSEL R2, R9, 1, P0 ;  /* 0x3f80000009027808 */ /* 0x000fe40000000000 */
[----:B------:R-:W-:Y:S01]  /*0890*/  FSETP.GE.AND P0, PT, |R0|, 105615, PT ;  /* 0x47ce47800000780b */ /* 0x000fe20003f06200 */
[C---:B------:R-:W-:Y:S01]  /*08a0*/  FFMA R8, R7.reuse, R8, R10 ;  /* 0x0000000807087223 */ /* 0x040fe2000000000a */
[----:B0-----:R-:W-:Y:S01]  /*08b0*/  I2FP.F32.S32 R11, R6 ;  /* 0x00000006000b7245 */ /* 0x001fe20000201400 */
[----:B------:R-:W-:-:S04]  /*08c0*/  FFMA R7, R7, R2, RZ ;  /* 0x0000000207077223 */ /* 0x000fc800000000ff */
[----:B------:R-:W-:Y:S01]  /*08d0*/  FFMA R10, R11, -1.5707962512969970703, R0 ;  /* 0xbfc90fda0b0a7823 */ /* 0x000fe20000000000 */
[----:B------:R-:W-:-:S03]  /*08e0*/  FFMA R2, R7, R8, R2 ;  /* 0x0000000807027223 */ /* 0x000fc60000000002 */
[----:B------:R-:W-:Y:S01]  /*08f0*/  FFMA R10, R11, -7.5497894158615963534e-08, R10 ;  /* 0xb3a221680b0a7823 */ /* 0x000fe2000000000a */
[----:B------:R-:W-:-:S03]  /*0900*/  @P1 FADD R2, RZ, -R2 ;  /* 0x80000002ff021221 */ /* 0x000fc60000000000 */
[----:B------:R-:W-:Y:S01]  /*0910*/  FFMA R7, R11, -5.3903029534742383927e-15, R10 ;  /* 0xa7c234c50b077823 */ /* 0x000fe2000000000a */
[----:B------:R-:W-:Y:S06]  /*0920*/  @!P0 BRA `(.L_x_6) ;  /* 0x00000004007c8947 */ /* 0x000fec0003800000 */
        /* <DEDUP_REMOVED lines=11> */
.L_x_7:
        /* <DEDUP_REMOVED lines=27> */
[----:B------:R-:W-:Y:S02]  /*0b90*/  LOP3.LUT P6, RZ, R7, 0x1f, RZ, 0xc0, !PT ;  /* 0x0000001f07ff7812 */ /* 0x000fe400078cc0ff */
[----:B------:R-:W-:-:S04]  /*0ba0*/  IADD3 R8, PT, PT, R8, -0x80, RZ ;  /* 0xffffff8008087810 */ /* 0x000fc80007ffe0ff */
[----:B------:R-:W-:-:S05]  /*0bb0*/  SHF.R.U32.HI R8, RZ, 0x5, R8 ;  /* 0x00000005ff087819 */ /* 0x000fca0000011608 */
[----:B------:R-:W-:-:S05]  /*0bc0*/  IMAD.U32 R10, R8, -0x4, RZ ;  /* 0xfffffffc080a7824 */ /* 0x000fca00078e00ff */
        /* <DEDUP_REMOVED lines=9> */
[----:B------:R-:W-:Y:S01]  /*0c60*/  @P4 IMAD.MOV.U32 R8, RZ, RZ, R12 ;  /* 0x000000ffff084224 */ /* 0x000fe200078e000c */
[----:B------:R-:W-:Y:S01]  /*0c70*/  ISETP.EQ.AND P4, PT, R10, 0x4, PT ;  /* 0x000000040a00780c */ /* 0x000fe20003f82270 */
[----:B------:R-:W-:Y:S02]  /*0c80*/  @P2 IMAD.MOV.U32 R8, RZ, RZ, R13 ;  /* 0x000000ffff082224 */ /* 0x000fe400078e000d */
[----:B------:R-:W-:Y:S02]  /*0c90*/  @P1 IMAD.MOV.U32 R8, RZ, RZ, R14 ;  /* 0x000000ffff081224 */ /* 0x000fe400078e000e */
[----:B------:R-:W-:-:S02]  /*0ca0*/  @P0 IMAD.MOV.U32 R8, RZ, RZ, R15 ;  /* 0x000000ffff080224 */ /* 0x000fc400078e000f */
[----:B------:R-:W-:Y:S01]  /*0cb0*/  @P2 IMAD.MOV.U32 R9, RZ, RZ, R12 ;  /* 0x000000ffff092224 */ /* 0x000fe200078e000c */
[----:B------:R-:W-:Y:S01]  /*0cc0*/  @P1 MOV R9, R13 ;  /* 0x0000000d00091202 */ /* 0x000fe20000000f00 */
[----:B------:R-:W-:Y:S01]  /*0cd0*/  @P3 IMAD.MOV.U32 R8, RZ, RZ, R16 ;  /* 0x000000ffff083224 */ /* 0x000fe200078e0010 */
[----:B------:R-:W-:Y:S01]  /*0ce0*/  @P5 MOV R8, R6 ;  /* 0x0000000600085202 */ /* 0x000fe20000000f00 */
[----:B------:R-:W-:Y:S02]  /*0cf0*/  @P0 IMAD.MOV.U32 R9, RZ, RZ, R14 ;  /* 0x000000ffff090224 */ /* 0x000fe400078e000e */
[----:B------:R-:W-:Y:S02]  /*0d00*/  @P3 IMAD.MOV.U32 R9, RZ, RZ, R15 ;  /* 0x000000ffff093224 */ /* 0x000fe400078e000f */
[----:B------:R-:W-:Y:S02]  /*0d10*/  @P5 IMAD.MOV.U32 R9, RZ, RZ, R16 ;  /* 0x000000ffff095224 */ /* 0x000fe400078e0010 */
[----:B------:R-:W-:-:S02]  /*0d20*/  @P4 IMAD.MOV.U32 R9, RZ, RZ, R6 ;  /* 0x000000ffff094224 */ /* 0x000fc400078e0006 */
[----:B------:R-:W-:Y:S01]  /*0d30*/  IMAD.MOV.U32 R18, RZ, RZ, R8 ;  /* 0x000000ffff127224 */ /* 0x000fe200078e0008 */
[----:B------:R-:W-:Y:S06]  /*0d40*/  @!P6 BRA `(.L_x_9) ;  /* 0x000000000028e947 */ /* 0x000fec0003800000 */
[----:B------:R-:W-:Y:S01]  /*0d50*/  @P1 IMAD.MOV.U32 R3, RZ, RZ, R12 ;  /* 0x000000ffff031224 */ /* 0x000fe200078e000c */
[----:B------:R-:W-:Y:S01]  /*0d60*/  LOP3.LUT R7, R7, 0x1f, RZ, 0xc0, !PT ;  /* 0x0000001f07077812 */ /* 0x000fe200078ec0ff */
        /* <DEDUP_REMOVED lines=8> */
.L_x_9:
[----:B------:R-:W-:Y:S05]  /*0df0*/  BSYNC.RECONVERGENT B1 ;  /* 0x0000000000017941 */ /* 0x000fea0003800200 */
.L_x_8:
[C---:B------:R-:W-:Y:S01]  /*0e00*/  SHF.L.W.U32.HI R3, R9.reuse, 0x2, R18 ;  /* 0x0000000209037819 */ /* 0x040fe20000010e12 */
[----:B------:R-:W-:Y:S01]  /*0e10*/  IMAD.SHL.U32 R9, R9, 0x4, RZ ;  /* 0x0000000409097824 */ /* 0x000fe200078e00ff */
[----:B------:R-:W-:Y:S01]  /*0e20*/  UMOV UR4, 0x54442d19 ;  /* 0x54442d1900047882 */ /* 0x000fe20000000000 */
[----:B------:R-:W-:Y:S01]  /*0e30*/  UMOV UR5, 0x3bf921fb ;  /* 0x3bf921fb00057882 */ /* 0x000fe20000000000 */
[----:B------:R-:W-:Y:S02]  /*0e40*/  SHF.R.S32.HI R6, RZ, 0x1f, R3 ;  /* 0x0000001fff067819 */ /* 0x000fe40000011403 */
[----:B------:R-:W-:Y:S02]  /*0e50*/  ISETP.GE.AND P0, PT, R0, RZ, PT ;  /* 0x000000ff0000720c */ /* 0x000fe40003f06270 */
[C---:B------:R-:W-:Y:S02]  /*0e60*/  LOP3.LUT R10, R6.reuse, R9, RZ, 0x3c, !PT ;  /* 0x00000009060a7212 */ /* 0x040fe400078e3cff */
[----:B------:R-:W-:-:S04]  /*0e70*/  LOP3.LUT R11, R6, R3, RZ, 0x3c, !PT ;  /* 0x00000003060b7212 */ /* 0x000fc800078e3cff */
[----:B------:R-:W0:Y:S02]  /*0e80*/  I2F.F64.S64 R6, R10 ;  /* 0x0000000a00067312 */ /* 0x000e240000301c00 */
[----:B0-----:R-:W-:Y:S01]  /*0e90*/  DMUL R8, R6, UR4 ;  /* 0x0000000406087c28 */ /* 0x001fe20008000000 */
[----:B------:R-:W-:Y:S02]  /*0ea0*/  SHF.R.U32.HI R6, RZ, 0x1e, R18 ;  /* 0x0000001eff067819 */ /* 0x000fe40000011612 */
[C---:B------:R-:W-:Y:S02]  /*0eb0*/  LOP3.LUT R7, R3.reuse, R0, RZ, 0x3c, !PT ;  /* 0x0000000003077212 */ /* 0x040fe400078e3cff */
[----:B------:R-:W-:Y:S02]  /*0ec0*/  LEA.HI R6, R3, R6, RZ, 0x1 ;  /* 0x0000000603067211 */ /* 0x000fe400078f08ff */
[----:B------:R-:W-:-:S03]  /*0ed0*/  ISETP.GE.AND P1, PT, R7, RZ, PT ;  /* 0x000000ff0700720c */ /* 0x000fc60003f26270 */
[----:B------:R-:W0:Y:S01]  /*0ee0*/  F2F.F32.F64 R8, R8 ;  /* 0x0000000800087310 */ /* 0x000e220000301000 */
[----:B------:R-:W-:-:S04]  /*0ef0*/  IMAD.MOV R3, RZ, RZ, -R6 ;  /* 0x000000ffff037224 */ /* 0x000fc800078e0a06 */
[----:B------:R-:W-:Y:S01]  /*0f00*/  @!P0 IMAD.MOV.U32 R6, RZ, RZ, R3 ;  /* 0x000000ffff068224 */ /* 0x000fe200078e0003 */
[----:B0-----:R-:W-:-:S07]  /*0f10*/  FSEL R7, -R8, R8, !P1 ;  /* 0x0000000808077208 */ /* 0x001fce0004800100 */
.L_x_6:
[----:B------:R-:W-:Y:S05]  /*0f20*/  BSYNC.RECONVERGENT B0 ;  /* 0x0000000000007941 */ /* 0x000fea0003800200 */
.L_x_5:
[----:B------:R-:W0:Y:S01]  /*0f30*/  MUFU.RCP R8, R5 ;  /* 0x0000000500087308 */ /* 0x000e220000001000 */
[----:B------:R-:W-:Y:S07]  /*0f40*/  BSSY.RECONVERGENT B0, `(.L_x_10) ;  /* 0x000000c000007945 */ /* 0x000fee0003800200 */
[----:B------:R-:W1:Y:S01]  /*0f50*/  FCHK P0, -R0, R5 ;  /* 0x0000000500007302 */ /* 0x000e620000000100 */
[----:B0-----:R-:W-:-:S04]  /*0f60*/  FFMA R3, -R5, R8, 1 ;  /* 0x3f80000005037423 */ /* 0x001fc80000000108 */
[----:B------:R-:W-:-:S04]  /*0f70*/  FFMA R3, R8, R3, R8 ;  /* 0x0000000308037223 */ /* 0x000fc80000000008 */
[----:B------:R-:W-:-:S04]  /*0f80*/  FFMA R8, -R0, R3, RZ ;  /* 0x0000000300087223 */ /* 0x000fc800000001ff */
[----:B------:R-:W-:-:S04]  /*0f90*/  FFMA R9, -R5, R8, -R0 ;  /* 0x0000000805097223 */ /* 0x000fc80000000900 */
[----:B------:R-:W-:Y:S01]  /*0fa0*/  FFMA R3, R3, R9, R8 ;  /* 0x0000000903037223 */ /* 0x000fe20000000008 */
[----:B-1----:R-:W-:Y:S06]  /*0fb0*/  @!P0 BRA `(.L_x_11) ;  /* 0x0000000000108947 */ /* 0x002fec0003800000 */
[----:B------:R-:W-:Y:S01]  /*0fc0*/  FADD R3, -R0, -RZ ;  /* 0x800000ff00037221 */ /* 0x000fe20000000100 */
[----:B------:R-:W-:-:S07]  /*0fd0*/  MOV R8, 0xff0 ;  /* 0x00000ff000087802 */ /* 0x000fce0000000f00 */
[----:B------:R-:W-:Y:S05]  /*0fe0*/  CALL.REL.NOINC `($__internal_0_$__cuda_sm3x_div_rn_noftz_f32_slowpath) ;  /* 0x0000000000907944 */ /* 0x000fea0003c00000 */
[----:B------:R-:W-:-:S07]  /*0ff0*/  IMAD.MOV.U32 R3, RZ, RZ, R0 ;  /* 0x000000ffff037224 */ /* 0x000fce00078e0000 */
.L_x_11:
[----:B------:R-:W-:Y:S05]  /*1000*/  BSYNC.RECONVERGENT B0 ;  /* 0x0000000000007941 */ /* 0x000fea0003800200 */
.L_x_10:
[----:B------:R-:W-:Y:S01]  /*1010*/  IMAD.MOV.U32 R0, RZ, RZ, 0x3bbb989d ;  /* 0x3bbb989dff007424 */ /* 0x000fe200078e00ff */
[----:B------:R-:W-:Y:S01]  /*1020*/  MOV R9, 0x437c0000 ;  /* 0x437c000000097802 */ /* 0x000fe20000000f00 */
[----:B------:R-:W-:Y:S02]  /*1030*/  IMAD.MOV.U32 R8, RZ, RZ, 0x37cbac00 ;  /* 0x37cbac00ff087424 */ /* 0x000fe400078e00ff */
[----:B------:R-:W-:Y:S01]  /*1040*/  FMUL R11, R7, R7 ;  /* 0x00000007070b7220 */ /* 0x000fe20000400000 */
[----:B------:R-:W-:Y:S01]  /*1050*/  FFMA.SAT R0, R3, R0, 0.5 ;  /* 0x3f00000003007423 */ /* 0x000fe20000002000 */
[C---:B------:R-:W-:Y:S01]  /*1060*/  LOP3.LUT R12, R6.reuse, 0x1, RZ, 0xc0, !PT ;  /* 0x00000001060c7812 */ /* 0x040fe200078ec0ff */
[----:B------:R-:W-:Y:S02]  /*1070*/  VIADD R6, R6, 0x1 ;  /* 0x0000000106067836 */ /* 0x000fe40000000000 */
[----:B------:R-:W-:Y:S01]  /*1080*/  FFMA.RM R10, R0, R9, 12582913 ;  /* 0x4b400001000a7423 */ /* 0x000fe20000004009 */
[----:B------:R-:W-:Y:S01]  /*1090*/  FFMA R0, R11, R8, -0.0013887860113754868507 ;  /* 0xbab607ed0b007423 */ /* 0x000fe20000000008 */
[----:B------:R-:W-:Y:S01]  /*10a0*/  ISETP.NE.U32.AND P0, PT, R12, 0x1, PT ;  /* 0x000000010c00780c */ /* 0x000fe20003f05070 */
[----:B------:R-:W-:-:S02]  /*10b0*/  IMAD.MOV.U32 R12, RZ, RZ, 0x3c0885e4 ;  /* 0x3c0885e4ff0c7424 */ /* 0x000fc400078e00ff */
[----:B------:R-:W-:Y:S01]  /*10c0*/  FADD R8, R10, -12583039 ;  /* 0xcb40007f0a087421 */ /* 0x000fe20000000000 */
[----:B------:R-:W-:Y:S01]  /*10d0*/  LOP3.LUT P1, RZ, R6, 0x2, RZ, 0xc0, !PT ;  /* 0x0000000206ff7812 */ /* 0x000fe2000782c0ff */
[----:B------:R-:W-:Y:S01]  /*10e0*/  IMAD.MOV.U32 R6, RZ, RZ, 0x3e2aaaa8 ;  /* 0x3e2aaaa8ff067424 */ /* 0x000fe200078e00ff */
[----:B------:R-:W-:Y:S01]  /*10f0*/  FSEL R0, R0, -0.00019574658654164522886, P0 ;  /* 0xb94d415300007808 */ /* 0x000fe20000000000 */
[C---:B------:R-:W-:Y:S01]  /*1100*/  FFMA R8, R3.reuse, 1.4426950216293334961, -R8 ;  /* 0x3fb8aa3b03087823 */ /* 0x040fe20000000808 */
[----:B------:R-:W-:Y:S01]  /*1110*/  FSEL R12, R12, 0.041666727513074874878, !P0 ;  /* 0x3d2aaabb0c0c7808 */ /* 0x000fe20004000000 */
[----:B------:R-:W-:Y:S01]  /*1120*/  IMAD.SHL.U32 R10, R10, 0x800000, RZ ;  /* 0x008000000a0a7824 */ /* 0x000fe200078e00ff */
[----:B------:R-:W-:Y:S01]  /*1130*/  FSEL R6, -R6, -0.4999999701976776123, !P0 ;  /* 0xbeffffff06067808 */ /* 0x000fe20004000100 */
[----:B------:R-:W-:Y:S02]  /*1140*/  FFMA R3, R3, 1.925963033500011079e-08, R8 ;  /* 0x32a5706003037823 */ /* 0x000fe40000000008 */
[----:B------:R-:W0:Y:S01]  /*1150*/  LDC.64 R8, c[0x0][0x390] ;  /* 0x0000e400ff087b82 */ /* 0x000e220000000a00 */
[----:B------:R-:W-:Y:S01]  /*1160*/  FFMA R12, R11, R0, R12 ;  /* 0x000000000b0c7223 */ /* 0x000fe2000000000c */
[----:B------:R-:W-:-:S02]  /*1170*/  FSEL R0, R7, 1, !P0 ;  /* 0x3f80000007007808 */ /* 0x000fc40004000000 */
[----:B------:R-:W1:Y:S01]  /*1180*/  MUFU.EX2 R3, R3 ;  /* 0x0000000300037308 */ /* 0x000e620000000800 */
[C---:B------:R-:W-:Y:S02]  /*1190*/  FFMA R6, R11.reuse, R12, R6 ;  /* 0x0000000c0b067223 */ /* 0x040fe40000000006 */
[----:B------:R-:W-:-:S04]  /*11a0*/  FFMA R11, R11, R0, RZ ;  /* 0x000000000b0b7223 */ /* 0x000fc800000000ff */
[----:B------:R-:W-:-:S04]  /*11b0*/  FFMA R11, R11, R6, R0 ;  /* 0x000000060b0b7223 */ /* 0x000fc80000000000 */
[----:B------:R-:W-:-:S04]  /*11c0*/  @P1 FADD R11, RZ, -R11 ;  /* 0x8000000bff0b1221 */ /* 0x000fc80000000000 */
[----:B------:R-:W-:Y:S01]  /*11d0*/  FMUL R2, R2, R11 ;  /* 0x0000000b02027220 */ /* 0x000fe20000400000 */
[----:B-1----:R-:W-:Y:S01]  /*11e0*/  FMUL R10, R3, R10 ;  /* 0x0000000a030a7220 */ /* 0x002fe20000400000 */
[----:B0-----:R-:W-:-:S04]  /*11f0*/  IMAD.WIDE R8, R4, 0x4, R8 ;  /* 0x0000000404087825 */ /* 0x001fc800078e0208 */
[----:B------:R-:W-:-:S05]  /*1200*/  FFMA R5, R5, R10, R2 ;  /* 0x0000000a05057223 */ /* 0x000fca0000000002 */
[----:B------:R-:W-:Y:S01]  /*1210*/  STG.E desc[UR6][R8.64], R5 ;  /* 0x0000000508007986 */ /* 0x000fe2000c101906 */
[----:B------:R-:W-:Y:S05]  /*1220*/  EXIT ;  /* 0x000000000000794d */ /* 0x000fea0003800000 */
        .weak           $__internal_0_$__cuda_sm3x_div_rn_noftz_f32_slowpath
        .type           $__internal_0_$__cuda_sm3x_div_rn_noftz_f32_slowpath,@function
        .size           $__internal_0_$__cuda_sm3x_div_rn_noftz_f32_slowpath,(.L_x_38 - $__internal_0_$__cuda_sm3x_div_rn_noftz_f32_slowpath)
$__internal_0_$__cuda_sm3x_div_rn_noftz_f32_slowpath:
[----:B------:R-:W-:Y:S01]  /*1230*/  SHF.R.U32.HI R9, RZ, 0x17, R5 ;  /* 0x00000017ff097819 */ /* 0x000fe20000011605 */
[----:B------:R-:W-:Y:S01]  /*1240*/  BSSY.RECONVERGENT B1, `(.L_x_12) ;  /* 0x0000064000017945 */ /* 0x000fe20003800200 */
[----:B------:R-:W-:Y:S01]  /*1250*/  SHF.R.U32.HI R0, RZ, 0x17, R3 ;  /* 0x00000017ff007819 */ /* 0x000fe20000011603 */
[----:B------:R-:W-:Y:S01]  /*1260*/  IMAD.MOV.U32 R12, RZ, RZ, R5 ;  /* 0x000000ffff0c7224 */ /* 0x000fe200078e0005 */
[----:B------:R-:W-:Y:S02]  /*1270*/  LOP3.LUT R11, R9, 0xff, RZ, 0xc0, !PT ;  /* 0x000000ff090b7812 */ /* 0x000fe400078ec0ff */
[----:B------:R-:W-:-:S03]  /*1280*/  LOP3.LUT R10, R0, 0xff, RZ, 0xc0, !PT ;  /* 0x000000ff000a7812 */ /* 0x000fc600078ec0ff */
[----:B------:R-:W-:Y:S01]  /*1290*/  VIADD R14, R11, 0xffffffff ;  /* 0xffffffff0b0e7836 */ /* 0x000fe20000000000 */
[----:B------:R-:W-:-:S04]  /*12a0*/  IADD3 R13, PT, PT, R10, -0x1, RZ ;  /* 0xffffffff0a0d7810 */ /* 0x000fc80007ffe0ff */
[----:B------:R-:W-:-:S04]  /*12b0*/  ISETP.GT.U32.AND P0, PT, R14, 0xfd, PT ;  /* 0x000000fd0e00780c */ /* 0x000fc80003f04070 */
[----:B------:R-:W-:-:S13]  /*12c0*/  ISETP.GT.U32.OR P0, PT, R13, 0xfd, P0 ;  /* 0x000000fd0d00780c */ /* 0x000fda0000704470 */
[----:B------:R-:W-:Y:S01]  /*12d0*/  @!P0 IMAD.MOV.U32 R9, RZ, RZ, RZ ;  /* 0x000000ffff098224 */ /* 0x000fe200078e00ff */
[----:B------:R-:W-:Y:S06]  /*12e0*/  @!P0 BRA `(.L_x_13) ;  /* 0x0000000000608947 */ /* 0x000fec0003800000 */
[----:B------:R-:W-:Y:S01]  /*12f0*/  FSETP.GTU.FTZ.AND P0, PT, |R3|, +INF , PT ;  /* 0x7f8000000300780b */ /* 0x000fe20003f1c200 */
[----:B------:R-:W-:Y:S01]  /*1300*/  IMAD.MOV.U32 R0, RZ, RZ, R5 ;  /* 0x000000ffff007224 */ /* 0x000fe200078e0005 */
[----:B------:R-:W-:-:S04]  /*1310*/  FSETP.GTU.FTZ.AND P1, PT, |R5|, +INF , PT ;  /* 0x7f8000000500780b */ /* 0x000fc80003f3c200 */
[----:B------:R-:W-:-:S13]  /*1320*/  PLOP3.LUT P0, PT, P0, P1, PT, 0xf8, 0x8f ;  /* 0x00000000008f781c */ /* 0x000fda0000703f70 */
[----:B------:R-:W-:Y:S05]  /*1330*/  @P0 BRA `(.L_x_14) ;  /* 0x00000004004c0947 */ /* 0x000fea0003800000 */
[----:B------:R-:W-:-:S13]  /*1340*/  LOP3.LUT P0, RZ, R12, 0x7fffffff, R3, 0xc8, !PT ;  /* 0x7fffffff0cff7812 */ /* 0x000fda000780c803 */
[----:B------:R-:W-:Y:S05]  /*1350*/  @!P0 BRA `(.L_x_15) ;  /* 0x00000004003c8947 */ /* 0x000fea0003800000 */
[C---:B------:R-:W-:Y:S02]  /*1360*/  FSETP.NEU.FTZ.AND P2, PT, |R3|.reuse, +INF , PT ;  /* 0x7f8000000300780b */ /* 0x040fe40003f5d200 */
[----:B------:R-:W-:Y:S02]  /*1370*/  FSETP.NEU.FTZ.AND P0, PT, |R0|, +INF , PT ;  /* 0x7f8000000000780b */ /* 0x000fe40003f1d200 */
[----:B------:R-:W-:-:S11]  /*1380*/  FSETP.NEU.FTZ.AND P1, PT, |R3|, +INF , PT ;  /* 0x7f8000000300780b */ /* 0x000fd60003f3d200 */
[----:B------:R-:W-:Y:S05]  /*1390*/  @!P0 BRA !P2, `(.L_x_15) ;  /* 0x00000004002c8947 */ /* 0x000fea0005000000 */
[----:B------:R-:W-:-:S04]  /*13a0*/  LOP3.LUT P2, RZ, R3, 0x7fffffff, RZ, 0xc0, !PT ;  /* 0x7fffffff03ff7812 */ /* 0x000fc8000784c0ff */
[----:B------:R-:W-:-:S13]  /*13b0*/  PLOP3.LUT P0, PT, P0, P2, PT, 0x2f, 0xf2 ;  /* 0x0000000000f2781c */ /* 0x000fda0000704577 */
[----:B------:R-:W-:Y:S05]  /*13c0*/  @P0 BRA `(.L_x_16) ;  /* 0x0000000400180947 */ /* 0x000fea0003800000 */
[----:B------:R-:W-:-:S04]  /*13d0*/  LOP3.LUT P0, RZ, R12, 0x7fffffff, RZ, 0xc0, !PT ;  /* 0x7fffffff0cff7812 */ /* 0x000fc8000780c0ff */
[----:B------:R-:W-:-:S13]  /*13e0*/  PLOP3.LUT P0, PT, P1, P0, PT, 0x2f, 0xf2 ;  /* 0x0000000000f2781c */ /* 0x000fda0000f00577 */
[----:B------:R-:W-:Y:S05]  /*13f0*/  @P0 BRA `(.L_x_17) ;  /* 0x0000000400000947 */ /* 0x000fea0003800000 */
[----:B------:R-:W-:Y:S02]  /*1400*/  ISETP.GE.AND P0, PT, R13, RZ, PT ;  /* 0x000000ff0d00720c */ /* 0x000fe40003f06270 */
[----:B------:R-:W-:-:S11]  /*1410*/  ISETP.GE.AND P1, PT, R14, RZ, PT ;  /* 0x000000ff0e00720c */ /* 0x000fd60003f26270 */
[----:B------:R-:W-:Y:S02]  /*1420*/  @P0 IMAD.MOV.U32 R9, RZ, RZ, RZ ;  /* 0x000000ffff090224 */ /* 0x000fe400078e00ff */
[----:B------:R-:W-:Y:S01]  /*1430*/  @!P0 FFMA R3, R3, 1.84467440737095516160e+19, RZ ;  /* 0x5f80000003038823 */ /* 0x000fe200000000ff */
[----:B------:R-:W-:Y:S02]  /*1440*/  @!P0 IMAD.MOV.U32 R9, RZ, RZ, -0x40 ;  /* 0xffffffc0ff098424 */ /* 0x000fe400078e00ff */
[----:B------:R-:W-:-:S03]  /*1450*/  @!P1 FFMA R12, R0, 1.84467440737095516160e+19, RZ ;  /* 0x5f800000000c9823 */ /* 0x000fc600000000ff */
[----:B------:R-:W-:-:S07]  /*1460*/  @!P1 IADD3 R9, PT, PT, R9, 0x40, RZ ;  /* 0x0000004009099810 */ /* 0x000fce0007ffe0ff */
.L_x_13:
[----:B------:R-:W-:Y:S01]  /*1470*/  LEA R13, R11, 0xc0800000, 0x17 ;  /* 0xc08000000b0d7811 */ /* 0x000fe200078eb8ff */
[----:B------:R-:W-:Y:S01]  /*1480*/  VIADD R10, R10, 0xffffff81 ;  /* 0xffffff810a0a7836 */ /* 0x000fe20000000000 */
[----:B------:R-:W-:Y:S03]  /*1490*/  BSSY.RECONVERGENT B2, `(.L_x_18) ;  /* 0x0000035000027945 */ /* 0x000fe60003800200 */
[----:B------:R-:W-:Y:S02]  /*14a0*/  IMAD.IADD R13, R12, 0x1, -R13 ;  /* 0x000000010c0d7824 */ /* 0x000fe400078e0a0d */
[C---:B------:R-:W-:Y:S01]  /*14b0*/  IMAD R0, R10.reuse, -0x800000, R3 ;  /* 0xff8000000a007824 */ /* 0x040fe200078e0203 */
[----:B------:R-:W-:Y:S01]  /*14c0*/  IADD3 R10, PT, PT, R10, 0x7f, -R11 ;  /* 0x0000007f0a0a7810 */ /* 0x000fe20007ffe80b */
[----:B------:R-:W0:Y:S01]  /*14d0*/  MUFU.RCP R12, R13 ;  /* 0x0000000d000c7308 */ /* 0x000e220000001000 */
[----:B------:R-:W-:-:S03]  /*14e0*/  FADD.FTZ R15, -R13, -RZ ;  /* 0x800000ff0d0f7221 */ /* 0x000fc60000010100 */
[----:B------:R-:W-:Y:S02]  /*14f0*/  IMAD.IADD R10, R10, 0x1, R9 ;  /* 0x000000010a0a7824 */ /* 0x000fe400078e0209 */
[----:B0-----:R-:W-:-:S04]  /*1500*/  FFMA R17, R12, R15, 1 ;  /* 0x3f8000000c117423 */ /* 0x001fc8000000000f */
[----:B------:R-:W-:-:S04]  /*1510*/  FFMA R14, R12, R17, R12 ;  /* 0x000000110c0e7223 */ /* 0x000fc8000000000c */
[----:B------:R-:W-:-:S04]  /*1520*/  FFMA R3, R0, R14, RZ ;  /* 0x0000000e00037223 */ /* 0x000fc800000000ff */
[----:B------:R-:W-:-:S04]  /*1530*/  FFMA R12, R15, R3, R0 ;  /* 0x000000030f0c7223 */ /* 0x000fc80000000000 */
[----:B------:R-:W-:-:S04]  /*1540*/  FFMA R17, R14, R12, R3 ;  /* 0x0000000c0e117223 */ /* 0x000fc80000000003 */
[----:B------:R-:W-:-:S04]  /*1550*/  FFMA R12, R15, R17, R0 ;  /* 0x000000110f0c7223 */ /* 0x000fc80000000000 */
[----:B------:R-:W-:-:S05]  /*1560*/  FFMA R0, R14, R12, R17 ;  /* 0x0000000c0e007223 */ /* 0x000fca0000000011 */
[----:B------:R-:W-:-:S04]  /*1570*/  SHF.R.U32.HI R3, RZ, 0x17, R0 ;  /* 0x00000017ff037819 */ /* 0x000fc80000011600 */
[----:B------:R-:W-:-:S05]  /*1580*/  LOP3.LUT R3, R3, 0xff, RZ, 0xc0, !PT ;  /* 0x000000ff03037812 */ /* 0x000fca00078ec0ff */
[----:B------:R-:W-:-:S04]  /*1590*/  IMAD.IADD R11, R3, 0x1, R10 ;  /* 0x00000001030b7824 */ /* 0x000fc800078e020a */
[----:B------:R-:W-:-:S05]  /*15a0*/  VIADD R3, R11, 0xffffffff ;  /* 0xffffffff0b037836 */ /* 0x000fca0000000000 */
[----:B------:R-:W-:-:S13]  /*15b0*/  ISETP.GE.U32.AND P0, PT, R3, 0xfe, PT ;  /* 0x000000fe0300780c */ /* 0x000fda0003f06070 */
[----:B------:R-:W-:Y:S05]  /*15c0*/  @!P0 BRA `(.L_x_19) ;  /* 0x0000000000808947 */ /* 0x000fea0003800000 */
[----:B------:R-:W-:-:S13]  /*15d0*/  ISETP.GT.AND P0, PT, R11, 0xfe, PT ;  /* 0x000000fe0b00780c */ /* 0x000fda0003f04270 */
[----:B------:R-:W-:Y:S05]  /*15e0*/  @P0 BRA `(.L_x_20) ;  /* 0x00000000006c0947 */ /* 0x000fea0003800000 */
[----:B------:R-:W-:-:S13]  /*15f0*/  ISETP.GE.AND P0, PT, R11, 0x1, PT ;  /* 0x000000010b00780c */ /* 0x000fda0003f06270 */
[----:B------:R-:W-:Y:S05]  /*1600*/  @P0 BRA `(.L_x_21) ;  /* 0x0000000000740947 */ /* 0x000fea0003800000 */
[----:B------:R-:W-:Y:S02]  /*1610*/  ISETP.GE.AND P0, PT, R11, -0x18, PT ;  /* 0xffffffe80b00780c */ /* 0x000fe40003f06270 */
[----:B------:R-:W-:-:S11]  /*1620*/  LOP3.LUT R0, R0, 0x80000000, RZ, 0xc0, !PT ;  /* 0x8000000000007812 */ /* 0x000fd600078ec0ff */
[----:B------:R-:W-:Y:S05]  /*1630*/  @!P0 BRA `(.L_x_21) ;  /* 0x0000000000688947 */ /* 0x000fea0003800000 */
[CCC-:B------:R-:W-:Y:S01]  /*1640*/  FFMA.RZ R3, R14.reuse, R12.reuse, R17.reuse ;  /* 0x0000000c0e037223 */ /* 0x1c0fe2000000c011 */
[CCC-:B------:R-:W-:Y:S01]  /*1650*/  FFMA.RM R10, R14.reuse, R12.reuse, R17.reuse ;  /* 0x0000000c0e0a7223 */ /* 0x1c0fe20000004011 */
[C---:B------:R-:W-:Y:S02]  /*1660*/  ISETP.NE.AND P2, PT, R11.reuse, RZ, PT ;  /* 0x000000ff0b00720c */ /* 0x040fe40003f45270 */
[----:B------:R-:W-:Y:S02]  /*1670*/  ISETP.NE.AND P1, PT, R11, RZ, PT ;  /* 0x000000ff0b00720c */ /* 0x000fe40003f25270 */
[----:B------:R-:W-:Y:S01]  /*1680*/  LOP3.LUT R9, R3, 0x7fffff, RZ, 0xc0, !PT ;  /* 0x007fffff03097812 */ /* 0x000fe200078ec0ff */
[----:B------:R-:W-:Y:S01]  /*1690*/  FFMA.RP R3, R14, R12, R17 ;  /* 0x0000000c0e037223 */ /* 0x000fe20000008011 */
[----:B------:R-:W-:Y:S01]  /*16a0*/  IADD3 R12, PT, PT, R11, 0x20, RZ ;  /* 0x000000200b0c7810 */ /* 0x000fe20007ffe0ff */
[----:B------:R-:W-:Y:S01]  /*16b0*/  IMAD.MOV R11, RZ, RZ, -R11 ;  /* 0x000000ffff0b7224 */ /* 0x000fe200078e0a0b */
[----:B------:R-:W-:-:S02]  /*16c0*/  LOP3.LUT R9, R9, 0x800000, RZ, 0xfc, !PT ;  /* 0x0080000009097812 */ /* 0x000fc400078efcff */
[----:B------:R-:W-:Y:S02]  /*16d0*/  FSETP.NEU.FTZ.AND P0, PT, R3, R10, PT ;  /* 0x0000000a0300720b */ /* 0x000fe40003f1d000 */
[----:B------:R-:W-:Y:S02]  /*16e0*/  SHF.L.U32 R12, R9, R12, RZ ;  /* 0x0000000c090c7219 */ /* 0x000fe400000006ff */
[----:B------:R-:W-:Y:S02]  /*16f0*/  SEL R10, R11, RZ, P2 ;  /* 0x000000ff0b0a7207 */ /* 0x000fe40001000000 */
[----:B------:R-:W-:Y:S02]  /*1700*/  ISETP.NE.AND P1, PT, R12, RZ, P1 ;  /* 0x000000ff0c00720c */ /* 0x000fe40000f25270 */
[----:B------:R-:W-:Y:S02]  /*1710*/  SHF.R.U32.HI R10, RZ, R10, R9 ;  /* 0x0000000aff0a7219 */ /* 0x000fe40000011609 */
[----:B------:R-:W-:-:S02]  /*1720*/  PLOP3.LUT P0, PT, P0, P1, PT, 0xf8, 0x8f ;  /* 0x00000000008f781c */ /* 0x000fc40000703f70 */
[----:B------:R-:W-:Y:S02]  /*1730*/  SHF.R.U32.HI R12, RZ, 0x1, R10 ;  /* 0x00000001ff0c7819 */ /* 0x000fe4000001160a */
[----:B------:R-:W-:-:S04]  /*1740*/  SEL R3, RZ, 0x1, !P0 ;  /* 0x00000001ff037807 */ /* 0x000fc80004000000 */
[----:B------:R-:W-:-:S04]  /*1750*/  LOP3.LUT R3, R3, 0x1, R12, 0xf8, !PT ;  /* 0x0000000103037812 */ /* 0x000fc800078ef80c */
[----:B------:R-:W-:-:S05]  /*1760*/  LOP3.LUT R3, R3, R10, RZ, 0xc0, !PT ;  /* 0x0000000a03037212 */ /* 0x000fca00078ec0ff */
[----:B------:R-:W-:-:S05]  /*1770*/  IMAD.IADD R3, R12, 0x1, R3 ;  /* 0x000000010c037824 */ /* 0x000fca00078e0203 */
[----:B------:R-:W-:Y:S01]  /*1780*/  LOP3.LUT R0, R3, R0, RZ, 0xfc, !PT ;  /* 0x0000000003007212 */ /* 0x000fe200078efcff */
[----:B------:R-:W-:Y:S06]  /*1790*/  BRA `(.L_x_21) ;  /* 0x0000000000107947 */ /* 0x000fec0003800000 */
.L_x_20:
[----:B------:R-:W-:-:S04]  /*17a0*/  LOP3.LUT R0, R0, 0x80000000, RZ, 0xc0, !PT ;  /* 0x8000000000007812 */ /* 0x000fc800078ec0ff */
[----:B------:R-:W-:Y:S01]  /*17b0*/  LOP3.LUT R0, R0, 0x7f800000, RZ, 0xfc, !PT ;  /* 0x7f80000000007812 */ /* 0x000fe200078efcff */
[----:B------:R-:W-:Y:S06]  /*17c0*/  BRA `(.L_x_21) ;  /* 0x0000000000047947 */ /* 0x000fec0003800000 */
.L_x_19:
[----:B------:R-:W-:-:S07]  /*17d0*/  IMAD R0, R10, 0x800000, R0 ;  /* 0x008000000a007824 */ /* 0x000fce00078e0200 */
.L_x_21:
[----:B------:R-:W-:Y:S05]  /*17e0*/  BSYNC.RECONVERGENT B2 ;  /* 0x0000000000027941 */ /* 0x000fea0003800200 */
.L_x_18:
[----:B------:R-:W-:Y:S05]  /*17f0*/  BRA `(.L_x_22) ;  /* 0x0000000000207947 */ /* 0x000fea0003800000 */
.L_x_17:
[----:B------:R-:W-:-:S04]  /*1800*/  LOP3.LUT R0, R12, 0x80000000, R3, 0x48, !PT ;  /* 0x800000000c007812 */ /* 0x000fc800078e4803 */
[----:B------:R-:W-:Y:S01]  /*1810*/  LOP3.LUT R0, R0, 0x7f800000, RZ, 0xfc, !PT ;  /* 0x7f80000000007812 */ /* 0x000fe200078efcff */
[----:B------:R-:W-:Y:S06]  /*1820*/  BRA `(.L_x_22) ;  /* 0x0000000000147947 */ /* 0x000fec0003800000 */
.L_x_16:
[----:B------:R-:W-:Y:S01]  /*1830*/  LOP3.LUT R0, R12, 0x80000000, R3, 0x48, !PT ;  /* 0x800000000c007812 */ /* 0x000fe200078e4803 */
[----:B------:R-:W-:Y:S06]  /*1840*/  BRA `(.L_x_22) ;  /* 0x00000000000c7947 */ /* 0x000fec0003800000 */
.L_x_15:
[----:B------:R-:W0:Y:S01]  /*1850*/  MUFU.RSQ R0, -QNAN ;  /* 0xffc0000000007908 */ /* 0x000e220000001400 */
[----:B------:R-:W-:Y:S05]  /*1860*/  BRA `(.L_x_22) ;  /* 0x0000000000047947 */ /* 0x000fea0003800000 */
.L_x_14:
[----:B------:R-:W-:-:S07]  /*1870*/  FADD.FTZ R0, R3, R0 ;  /* 0x0000000003007221 */ /* 0x000fce0000010000 */
.L_x_22:
[----:B------:R-:W-:Y:S05]  /*1880*/  BSYNC.RECONVERGENT B1 ;  /* 0x0000000000017941 */ /* 0x000fea0003800200 */
.L_x_12:
[----:B------:R-:W-:-:S04]  /*1890*/  IMAD.MOV.U32 R9, RZ, RZ, 0x0 ;  /* 0x00000000ff097424 */ /* 0x000fc800078e00ff */
[----:B0-----:R-:W-:Y:S05]  /*18a0*/  RET.REL.NODEC R8 `(_Z25complexPhysicsCalculationPKfS0_Pfi) ;  /* 0xffffffe408d47950 */ /* 0x001fea0003c3ffff */
.L_x_23:
[----:B------:R-:W-:-:S00]  /*18b0*/  BRA `(.L_x_23) ;  /* 0xfffffffc00fc7947 */ /* 0x000fc0000383ffff */
[----:B------:R-:W-:-:S00]  /*18c0*/  NOP ;  /* 0x0000000000007918 */ /* 0x000fc00000000000 */
        /* <DEDUP_REMOVED lines=11> */
.L_x_38:


//--------------------- .text._Z9addArraysPKfS0_Pfi --------------------------
	.section	.text._Z9addArraysPKfS0_Pfi,"ax",@progbits
	.align	128
        .global         _Z9addArraysPKfS0_Pfi
        .type           _Z9addArraysPKfS0_Pfi,@function
        .size           _Z9addArraysPKfS0_Pfi,(.L_x_40 - _Z9addArraysPKfS0_Pfi)
        .other          _Z9addArraysPKfS0_Pfi,@"STO_CUDA_ENTRY STV_DEFAULT"
_Z9addArraysPKfS0_Pfi:
.text._Z9addArraysPKfS0_Pfi:
        /* <DEDUP_REMOVED lines=10> */
[----:B------:R-:W2:Y:S08]  /*00a0*/  LDC.64 R4, c[0x0][0x388] ;  /* 0x0000e200ff047b82 */ /* 0x000eb00000000a00 */
[----:B------:R-:W3:Y:S01]  /*00b0*/  LDC.64 R6, c[0x0][0x390] ;  /* 0x0000e400ff067b82 */ /* 0x000ee20000000a00 */
[----:B0-----:R-:W-:-:S06]  /*00c0*/  IMAD.WIDE R2, R9, 0x4, R2 ;  /* 0x0000000409027825 */ /* 0x001fcc00078e0202 */
[----:B-1----:R-:W4:Y:S01]  /*00d0*/  LDG.E R2, desc[UR4][R2.64] ;  /* 0x0000000402027981 */ /* 0x002f22000c1e1900 */
[----:B--2---:R-:W-:-:S06]  /*00e0*/  IMAD.WIDE R4, R9, 0x4, R4 ;  /* 0x0000000409047825 */ /* 0x004fcc00078e0204 */
[----:B------:R-:W4:Y:S01]  /*00f0*/  LDG.E R5, desc[UR4][R4.64] ;  /* 0x0000000404057981 */ /* 0x000f22000c1e1900 */
[----:B---3--:R-:W-:-:S04]  /*0100*/  IMAD.WIDE R6, R9, 0x4, R6 ;  /* 0x0000000409067825 */ /* 0x008fc800078e0206 */
[----:B----4-:R-:W-:-:S05]  /*0110*/  FADD R9, R2, R5 ;  /* 0x0000000502097221 */ /* 0x010fca0000000000 */
[----:B------:R-:W-:Y:S01]  /*0120*/  STG.E desc[UR4][R6.64], R9 ;  /* 0x0000000906007986 */ /* 0x000fe2000c101904 */
[----:B------:R-:W-:Y:S05]  /*0130*/  EXIT ;  /* 0x000000000000794d */ /* 0x000fea0003800000 */
.L_x_24:
        /* <DEDUP_REMOVED lines=12> */
.L_x_40:


//--------------------- .text._Z17addMultipleArraysPPfS0_S_iii --------------------------
	.section	.text._Z17addMultipleArraysPPfS0_S_iii,"ax",@progbits
	.align	128
        .global         _Z17addMultipleArraysPPfS0_S_iii
        .type           _Z17addMultipleArraysPPfS0_S_iii,@function
        .size           _Z17addMultipleArraysPPfS0_S_iii,(.L_x_41 - _Z17addMultipleArraysPPfS0_S_iii)
        .other          _Z17addMultipleArraysPPfS0_S_iii,@"STO_CUDA_ENTRY STV_DEFAULT"
_Z17addMultipleArraysPPfS0_S_iii:
.text._Z17addMultipleArraysPPfS0_S_iii:
        /* <DEDUP_REMOVED lines=8> */
[----:B------:R-:W0:Y:S01]  /*0080*/  LDCU UR4, c[0x0][0x398] ;  /* 0x00007300ff0477ac */ /* 0x000e220008000800 */
[----:B------:R-:W-:Y:S01]  /*0090*/  HFMA2 R2, -RZ, RZ, 0, 0 ;  /* 0x00000000ff027431 */ /* 0x000fe200000001ff */
[----:B------:R-:W1:Y:S01]  /*00a0*/  LDCU.64 UR8, c[0x0][0x358] ;  /* 0x00006b00ff0877ac */ /* 0x000e620008000a00 */
[----:B0-----:R-:W-:-:S09]  /*00b0*/  UISETP.GE.AND UP0, UPT, UR4, 0x1, UPT ;  /* 0x000000010400788c */ /* 0x001fd2000bf06270 */
[----:B-1----:R-:W-:Y:S05]  /*00c0*/  BRA.U !UP0, `(.L_x_25) ;  /* 0x0000000508907547 */ /* 0x002fea000b800000 */
[----:B------:R-:W0:Y:S02]  /*00d0*/  LDC.64 R4, c[0x0][0x380] ;  /* 0x0000e000ff047b82 */ /* 0x000e240000000a00 */
[----:B0-----:R-:W-:-:S06]  /*00e0*/  IMAD.WIDE R4, R0, 0x8, R4 ;  /* 0x0000000800047825 */ /* 0x001fcc00078e0204 */
[----:B------:R-:W5:Y:S01]  /*00f0*/  LDG.E.64 R4, desc[UR8][R4.64] ;  /* 0x0000000804047981 */ /* 0x000f62000c1e1b00 */
[----:B------:R-:W-:Y:S01]  /*0100*/  UISETP.GE.U32.AND UP1, UPT, UR4, 0x10, UPT ;  /* 0x000000100400788c */ /* 0x000fe2000bf26070 */
[----:B------:R-:W-:Y:S01]  /*0110*/  CS2R R2, SRZ ;  /* 0x0000000000027805 */ /* 0x000fe2000001ff00 */
[----:B------:R-:W-:-:S04]  /*0120*/  ULOP3.LUT UR5, UR4, 0xf, URZ, 0xc0, !UPT ;  /* 0x0000000f04057892 */ /* 0x000fc8000f8ec0ff */
[----:B------:R-:W-:-:S03]  /*0130*/  UISETP.NE.AND UP0, UPT, UR5, URZ, UPT ;  /* 0x000000ff0500728c */ /* 0x000fc6000bf05270 */
[----:B------:R-:W-:Y:S08]  /*0140*/  BRA.U !UP1, `(.L_x_26) ;  /* 0x0000000109ac7547 */ /* 0x000ff0000b800000 */
[----:B------:R-:W-:Y:S01]  /*0150*/  ULOP3.LUT UR4, UR4, 0x7ffffff0, URZ, 0xc0, !UPT ;  /* 0x7ffffff004047892 */ /* 0x000fe2000f8ec0ff */
[----:B-----5:R-:W-:Y:S02]  /*0160*/  IADD3 R6, P0, PT, R4, 0x20, RZ ;  /* 0x0000002004067810 */ /* 0x020fe40007f1e0ff */
[----:B------:R-:W-:Y:S01]  /*0170*/  MOV R2, RZ ;  /* 0x000000ff00027202 */ /* 0x000fe20000000f00 */
[----:B------:R-:W-:Y:S01]  /*0180*/  UIADD3 UR6, UPT, UPT, -UR4, URZ, URZ ;  /* 0x000000ff04067290 */ /* 0x000fe2000fffe1ff */
[----:B------:R-:W-:Y:S02]  /*0190*/  IADD3.X R7, PT, PT, RZ, R5, RZ, P0, !PT ;  /* 0x00000005ff077210 */ /* 0x000fe400007fe4ff */
[----:B------:R-:W-:-:S09]  /*01a0*/  MOV R3, UR4 ;  /* 0x0000000400037c02 */ /* 0x000fd20008000f00 */
.L_x_27:
[----:B------:R-:W2:Y:S04]  /*01b0*/  LDG.E R17, desc[UR8][R6.64+-0x20] ;  /* 0xffffe00806117981 */ /* 0x000ea8000c1e1900 */
[----:B------:R-:W3:Y:S04]  /*01c0*/  LDG.E R18, desc[UR8][R6.64+-0x1c] ;  /* 0xffffe40806127981 */ /* 0x000ee8000c1e1900 */
[----:B------:R-:W4:Y:S04]  /*01d0*/  LDG.E R20, desc[UR8][R6.64+-0x18] ;  /* 0xffffe80806147981 */ /* 0x000f28000c1e1900 */
[----:B------:R-:W5:Y:S04]  /*01e0*/  LDG.E R22, desc[UR8][R6.64+-0x14] ;  /* 0xffffec0806167981 */ /* 0x000f68000c1e1900 */
        /* <DEDUP_REMOVED lines=11> */
[----:B------:R0:W5:Y:S01]  /*02a0*/  LDG.E R8, desc[UR8][R6.64+0x1c] ;  /* 0x00001c0806087981 */ /* 0x000162000c1e1900 */
[----:B------:R-:W-:-:S04]  /*02b0*/  UIADD3 UR6, UPT, UPT, UR6, 0x10, URZ ;  /* 0x0000001006067890 */ /* 0x000fc8000fffe0ff */
[----:B------:R-:W-:Y:S01]  /*02c0*/  UISETP.NE.AND UP1, UPT, UR6, URZ, UPT ;  /* 0x000000ff0600728c */ /* 0x000fe2000bf25270 */
[----:B0-----:R-:W-:-:S04]  /*02d0*/  IADD3 R6, P0, PT, R6, 0x40, RZ ;  /* 0x0000004006067810 */ /* 0x001fc80007f1e0ff */
[----:B------:R-:W-:Y:S01]  /*02e0*/  IADD3.X R7, PT, PT, RZ, R7, RZ, P0, !PT ;  /* 0x00000007ff077210 */ /* 0x000fe200007fe4ff */
[----:B--2---:R-:W-:-:S04]  /*02f0*/  FADD R17, R17, R2 ;  /* 0x0000000211117221 */ /* 0x004fc80000000000 */
[----:B---3--:R-:W-:-:S04]  /*0300*/  FADD R17, R17, R18 ;  /* 0x0000001211117221 */ /* 0x008fc80000000000 */
[----:B----4-:R-:W-:-:S04]  /*0310*/  FADD R17, R17, R20 ;  /* 0x0000001411117221 */ /* 0x010fc80000000000 */
[----:B-----5:R-:W-:-:S04]  /*0320*/  FADD R17, R17, R22 ;  /* 0x0000001611117221 */ /* 0x020fc80000000000 */
[----:B------:R-:W-:-:S04]  /*0330*/  FADD R17, R17, R24 ;  /* 0x0000001811117221 */ /* 0x000fc80000000000 */
        /* <DEDUP_REMOVED lines=10> */
[----:B------:R-:W-:Y:S01]  /*03e0*/  FADD R2, R9, R8 ;  /* 0x0000000809027221 */ /* 0x000fe20000000000 */
[----:B------:R-:W-:Y:S06]  /*03f0*/  BRA.U UP1, `(.L_x_27) ;  /* 0xfffffffd016c7547 */ /* 0x000fec000b83ffff */
.L_x_26:
[----:B------:R-:W-:Y:S05]  /*0400*/  BRA.U !UP0, `(.L_x_25) ;  /* 0x0000000108c07547 */ /* 0x000fea000b800000 */
[----:B------:R-:W0:Y:S01]  /*0410*/  LDCU UR4, c[0x0][0x398] ;  /* 0x00007300ff0477ac */ /* 0x000e220008000800 */
[----:B------:R-:W-:Y:S02]  /*0420*/  UISETP.GE.U32.AND UP0, UPT, UR5, 0x8, UPT ;  /* 0x000000080500788c */ /* 0x000fe4000bf06070 */
[----:B0-----:R-:W-:-:S04]  /*0430*/  ULOP3.LUT UR6, UR4, 0x7, URZ, 0xc0, !UPT ;  /* 0x0000000704067892 */ /* 0x001fc8000f8ec0ff */
[----:B------:R-:W-:-:S03]  /*0440*/  UISETP.NE.AND UP1, UPT, UR6, URZ, UPT ;  /* 0x000000ff0600728c */ /* 0x000fc6000bf25270 */
[----:B------:R-:W-:Y:S08]  /*0450*/  BRA.U !UP0, `(.L_x_28) ;  /* 0x0000000108487547 */ /* 0x000ff0000b800000 */
[----:B-----5:R-:W-:-:S05]  /*0460*/  IMAD.WIDE.U32 R6, R3, 0x4, R4 ;  /* 0x0000000403067825 */ /* 0x020fca00078e0004 */
[----:B------:R-:W2:Y:S04]  /*0470*/  LDG.E R9, desc[UR8][R6.64] ;  /* 0x0000000806097981 */ /* 0x000ea8000c1e1900 */
[----:B------:R-:W3:Y:S04]  /*0480*/  LDG.E R8, desc[UR8][R6.64+0x4] ;  /* 0x0000040806087981 */ /* 0x000ee8000c1e1900 */
[----:B------:R-:W4:Y:S04]  /*0490*/  LDG.E R11, desc[UR8][R6.64+0x8] ;  /* 0x00000808060b7981 */ /* 0x000f28000c1e1900 */
[----:B------:R-:W4:Y:S04]  /*04a0*/  LDG.E R13, desc[UR8][R6.64+0xc] ;  /* 0x00000c08060d7981 */ /* 0x000f28000c1e1900 */
[----:B------:R-:W4:Y:S04]  /*04b0*/  LDG.E R15, desc[UR8][R6.64+0x10] ;  /* 0x00001008060f7981 */ /* 0x000f28000c1e1900 */
[----:B------:R-:W4:Y:S04]  /*04c0*/  LDG.E R17, desc[UR8][R6.64+0x14] ;  /* 0x0000140806117981 */ /* 0x000f28000c1e1900 */
[----:B------:R-:W4:Y:S04]  /*04d0*/  LDG.E R19, desc[UR8][R6.64+0x18] ;  /* 0x0000180806137981 */ /* 0x000f28000c1e1900 */
[----:B------:R-:W4:Y:S01]  /*04e0*/  LDG.E R21, desc[UR8][R6.64+0x1c] ;  /* 0x00001c0806157981 */ /* 0x000f22000c1e1900 */
[----:B------:R-:W-:Y:S01]  /*04f0*/  IADD3 R3, PT, PT, R3, 0x8, RZ ;  /* 0x0000000803037810 */ /* 0x000fe20007ffe0ff */
[----:B--2---:R-:W-:-:S04]  /*0500*/  FADD R9, R2, R9 ;  /* 0x0000000902097221 */ /* 0x004fc80000000000 */
[----:B---3--:R-:W-:-:S04]  /*0510*/  FADD R8, R9, R8 ;  /* 0x0000000809087221 */ /* 0x008fc80000000000 */
[----:B----4-:R-:W-:-:S04]  /*0520*/  FADD R8, R8, R11 ;  /* 0x0000000b08087221 */ /* 0x010fc80000000000 */
[----:B------:R-:W-:-:S04]  /*0530*/  FADD R8, R8, R13 ;  /* 0x0000000d08087221 */ /* 0x000fc80000000000 */
[----:B------:R-:W-:-:S04]  /*0540*/  FADD R8, R8, R15 ;  /* 0x0000000f08087221 */ /* 0x000fc80000000000 */
[----:B------:R-:W-:-:S04]  /*0550*/  FADD R8, R8, R17 ;  /* 0x0000001108087221 */ /* 0x000fc80000000000 */
[----:B------:R-:W-:-:S04]  /*0560*/  FADD R8, R8, R19 ;  /* 0x0000001308087221 */ /* 0x000fc80000000000 */
[----:B------:R-:W-:-:S07]  /*0570*/  FADD R2, R8, R21 ;  /* 0x0000001508027221 */ /* 0x000fce0000000000 */
.L_x_28:
[----:B------:R-:W-:Y:S05]  /*0580*/  BRA.U !UP1, `(.L_x_25) ;  /* 0x0000000109607547 */ /* 0x000fea000b800000 */
[----:B------:R-:W-:Y:S02]  /*0590*/  UISETP.GE.U32.AND UP0, UPT, UR6, 0x4, UPT ;  /* 0x000000040600788c */ /* 0x000fe4000bf06070 */
[----:B------:R-:W-:-:S04]  /*05a0*/  ULOP3.LUT UR4, UR4, 0x3, URZ, 0xc0, !UPT ;  /* 0x0000000304047892 */ /* 0x000fc8000f8ec0ff */
[----:B------:R-:W-:-:S03]  /*05b0*/  UISETP.NE.AND UP1, UPT, UR4, URZ, UPT ;  /* 0x000000ff0400728c */ /* 0x000fc6000bf25270 */
[----:B------:R-:W-:Y:S08]  /*05c0*/  BRA.U !UP0, `(.L_x_29) ;  /* 0x0000000108287547 */ /* 0x000ff0000b800000 */
[----:B-----5:R-:W-:-:S05]  /*05d0*/  IMAD.WIDE.U32 R6, R3, 0x4, R4 ;  /* 0x0000000403067825 */ /* 0x020fca00078e0004 */
[----:B------:R-:W2:Y:S04]  /*05e0*/  LDG.E R9, desc[UR8][R6.64] ;  /* 0x0000000806097981 */ /* 0x000ea8000c1e1900 */
[----:B------:R-:W3:Y:S04]  /*05f0*/  LDG.E R8, desc[UR8][R6.64+0x4] ;  /* 0x0000040806087981 */ /* 0x000ee8000c1e1900 */
[----:B------:R-:W4:Y:S04]  /*0600*/  LDG.E R11, desc[UR8][R6.64+0x8] ;  /* 0x00000808060b7981 */ /* 0x000f28000c1e1900 */
[----:B------:R-:W4:Y:S01]  /*0610*/  LDG.E R13, desc[UR8][R6.64+0xc] ;  /* 0x00000c08060d7981 */ /* 0x000f22000c1e1900 */
[----:B------:R-:W-:Y:S01]  /*0620*/  IADD3 R3, PT, PT, R3, 0x4, RZ ;  /* 0x0000000403037810 */ /* 0x000fe20007ffe0ff */
[----:B--2---:R-:W-:-:S04]  /*0630*/  FADD R9, R2, R9 ;  /* 0x0000000902097221 */ /* 0x004fc80000000000 */
[----:B---3--:R-:W-:-:S04]  /*0640*/  FADD R8, R9, R8 ;  /* 0x0000000809087221 */ /* 0x008fc80000000000 */
[----:B----4-:R-:W-:-:S04]  /*0650*/  FADD R8, R8, R11 ;  /* 0x0000000b08087221 */ /* 0x010fc80000000000 */
[----:B------:R-:W-:-:S07]  /*0660*/  FADD R2, R8, R13 ;  /* 0x0000000d08027221 */ /* 0x000fce0000000000 */
.L_x_29:
[----:B------:R-:W-:Y:S05]  /*0670*/  BRA.U !UP1, `(.L_x_25) ;  /* 0x0000000109247547 */ /* 0x000fea000b800000 */
[----:B-----5:R-:W-:Y:S01]  /*0680*/  IMAD.WIDE.U32 R4, R3, 0x4, R4 ;  /* 0x0000000403047825 */ /* 0x020fe200078e0004 */
[----:B------:R-:W-:-:S12]  /*0690*/  UIADD3 UR4, UPT, UPT, -UR4, URZ, URZ ;  /* 0x000000ff04047290 */ /* 0x000fd8000fffe1ff */
.L_x_30:
[----:B------:R0:W2:Y:S01]  /*06a0*/  LDG.E R3, desc[UR8][R4.64] ;  /* 0x0000000804037981 */ /* 0x0000a2000c1e1900 */
[----:B------:R-:W-:-:S04]  /*06b0*/  UIADD3 UR4, UPT, UPT, UR4, 0x1, URZ ;  /* 0x0000000104047890 */ /* 0x000fc8000fffe0ff */
[----:B------:R-:W-:Y:S01]  /*06c0*/  UISETP.NE.AND UP0, UPT, UR4, URZ, UPT ;  /* 0x000000ff0400728c */ /* 0x000fe2000bf05270 */
[----:B0-----:R-:W-:-:S04]  /*06d0*/  IADD3 R4, P0, PT, R4, 0x4, RZ ;  /* 0x0000000404047810 */ /* 0x001fc80007f1e0ff */
[----:B------:R-:W-:Y:S01]  /*06e0*/  IADD3.X R5, PT, PT, RZ, R5, RZ, P0, !PT ;  /* 0x00000005ff057210 */ /* 0x000fe200007fe4ff */
[----:B--2---:R-:W-:-:S03]  /*06f0*/  FADD R2, R3, R2 ;  /* 0x0000000203027221 */ /* 0x004fc60000000000 */
[----:B------:R-:W-:Y:S05]  /*0700*/  BRA.U UP0, `(.L_x_30) ;  /* 0xfffffffd00e47547 */ /* 0x000fea000b83ffff */
.L_x_25:
[----:B------:R-:W0:Y:S01]  /*0710*/  LDCU UR4, c[0x0][0x398] ;  /* 0x00007300ff0477ac */ /* 0x000e220008000800 */
[----:B------:R-:W-:Y:S01]  /*0720*/  MOV R3, RZ ;  /* 0x000000ff00037202 */ /* 0x000fe20000000f00 */
[----:B0-----:R-:W-:-:S09]  /*0730*/  UISETP.GE.AND UP0, UPT, UR4, 0x1, UPT ;  /* 0x000000010400788c */ /* 0x001fd2000bf06270 */
[----:B------:R-:W-:Y:S05]  /*0740*/  BRA.U !UP0, `(.L_x_31) ;  /* 0x0000000508987547 */ /* 0x000fea000b800000 */
[----:B-----5:R-:W0:Y:S02]  /*0750*/  LDC.64 R4, c[0x0][0x388] ;  /* 0x0000e200ff047b82 */ /* 0x020e240000000a00 */
[----:B0-----:R-:W-:-:S06]  /*0760*/  IMAD.WIDE R4, R0, 0x8, R4 ;  /* 0x0000000800047825 */ /* 0x001fcc00078e0204 */
[----:B------:R-:W5:Y:S01]  /*0770*/  LDG.E.64 R4, desc[UR8][R4.64] ;  /* 0x0000000804047981 */ /* 0x000f62000c1e1b00 */
[----:B------:R-:W-:Y:S01]  /*0780*/  UISETP.GE.U32.AND UP1, UPT, UR4, 0x10, UPT ;  /* 0x000000100400788c */ /* 0x000fe2000bf26070 */
[----:B------:R-:W-:Y:S01]  /*0790*/  HFMA2 R3, -RZ, RZ, 0, 0 ;  /* 0x00000000ff037431 */ /* 0x000fe200000001ff */
[----:B------:R-:W-:Y:S01]  /*07a0*/  ULOP3.LUT UR6, UR4, 0xf, URZ, 0xc0, !UPT ;  /* 0x0000000f04067892 */ /* 0x000fe2000f8ec0ff */
[----:B------:R-:W-:-:S03]  /*07b0*/  MOV R9, RZ ;  /* 0x000000ff00097202 */ /* 0x000fc60000000f00 */
        /* <DEDUP_REMOVED lines=8> */
.L_x_33:
        /* <DEDUP_REMOVED lines=37> */
.L_x_32:
        /* <DEDUP_REMOVED lines=23> */
.L_x_34:
        /* <DEDUP_REMOVED lines=15> */
.L_x_35:
[----:B------:R-:W-:Y:S05]  /*0cf0*/  BRA.U !UP1, `(.L_x_31) ;  /* 0x00000001092c7547 */ /* 0x000fea000b800000 */
[----:B-----5:R-:W-:Y:S01]  /*0d00*/  IMAD.WIDE.U32 R4, R9, 0x4, R4 ;  /* 0x0000000409047825 */ /* 0x020fe200078e0004 */
[----:B------:R-:W-:Y:S02]  /*0d10*/  UIADD3 UR4, UPT, UPT, -UR4, URZ, URZ ;  /* 0x000000ff04047290 */ /* 0x000fe4000fffe1ff */
[----:B------:R-:W-:-:S10]  /*0d20*/  MOV R6, R4 ;  /* 0x0000000400067202 */ /* 0x000fd40000000f00 */
.L_x_36:
[----:B------:R-:W-:-:S06]  /*0d30*/  MOV R4, R6 ;  /* 0x0000000600047202 */ /* 0x000fcc0000000f00 */
[----:B------:R0:W2:Y:S01]  /*0d40*/  LDG.E R4, desc[UR8][R4.64] ;  /* 0x0000000804047981 */ /* 0x0000a2000c1e1900 */
[----:B------:R-:W-:Y:S01]  /*0d50*/  UIADD3 UR4, UPT, UPT, UR4, 0x1, URZ ;  /* 0x0000000104047890 */ /* 0x000fe2000fffe0ff */
[----:B------:R-:W-:-:S03]  /*0d60*/  IADD3 R6, P0, PT, R6, 0x4, RZ ;  /* 0x0000000406067810 */ /* 0x000fc60007f1e0ff */
[----:B------:R-:W-:Y:S01]  /*0d70*/  UISETP.NE.AND UP0, UPT, UR4, URZ, UPT ;  /* 0x000000ff0400728c */ /* 0x000fe2000bf05270 */
[----:B0-----:R-:W-:Y:S01]  /*0d80*/  IADD3.X R5, PT, PT, RZ, R5, RZ, P0, !PT ;  /* 0x00000005ff057210 */ /* 0x001fe200007fe4ff */
[----:B--2---:R-:W-:-:S07]  /*0d90*/  FADD R3, R4, R3 ;  /* 0x0000000304037221 */ /* 0x004fce0000000000 */
[----:B------:R-:W-:Y:S05]  /*0da0*/  BRA.U UP0, `(.L_x_36) ;  /* 0xfffffffd00e07547 */ /* 0x000fea000b83ffff */
.L_x_31:
[----:B-----5:R-:W0:Y:S01]  /*0db0*/  LDC.64 R4, c[0x0][0x390] ;  /* 0x0000e400ff047b82 */ /* 0x020e220000000a00 */
[----:B------:R-:W-:Y:S01]  /*0dc0*/  FADD R7, R3, R2 ;  /* 0x0000000203077221 */ /* 0x000fe20000000000 */
[----:B0-----:R-:W-:-:S05]  /*0dd0*/  IMAD.WIDE R2, R0, 0x4, R4 ;  /* 0x0000000400027825 */ /* 0x001fca00078e0204 */
[----:B------:R-:W-:Y:S01]  /*0de0*/  STG.E desc[UR8][R2.64], R7 ;  /* 0x0000000702007986 */ /* 0x000fe2000c101908 */
[----:B------:R-:W-:Y:S05]  /*0df0*/  EXIT ;  /* 0x000000000000794d */ /* 0x000fea0003800000 */
.L_x_37:
        /* <DEDUP_REMOVED lines=16> */
.L_x_41:


//--------------------- .nv.global.init           --------------------------
	.section	.nv.global.init,"aw",@progbits
	.align	4
.nv.global.init:
	.type		__cudart_i2opi_f,@object
	.size		__cudart_i2opi_f,(.L_0 - __cudart_i2opi_f)
__cudart_i2opi_f:
        /*0000*/ 	.byte	0x41, 0x90, 0x43, 0x3c, 0x99, 0x95, 0x62, 0xdb, 0xc0, 0xdd, 0x34, 0xf5, 0xd1, 0x57, 0x27, 0xfc
        /*0010*/ 	.byte	0x29, 0x15, 0x44, 0x4e, 0x6e, 0x83, 0xf9, 0xa2
.L_0:


//--------------------- .nv.shared.reserved.0     --------------------------
	.section	.nv.shared.reserved.0,"aw",@nobits
	.weak		__nv_reservedSMEM_offset_0_alias
	.size		__nv_reservedSMEM_offset_0_alias, 0, 64
	.other		__nv_reservedSMEM_offset_0_alias,@"STO_CUDA_RESERVED_SHARED STV_DEFAULT"
__nv_reservedSMEM_offset_0_alias:
	.zero		0
	.zero		64


//--------------------- .nv.constant0._Z25complexPhysicsCalculationPKfS0_Pfi --------------------------
	.section	.nv.constant0._Z25complexPhysicsCalculationPKfS0_Pfi,"a",@progbits
	.sectionflags	@""
	.align	4
.nv.constant0._Z25complexPhysicsCalculationPKfS0_Pfi:
	.zero		924


//--------------------- .nv.constant0._Z9addArraysPKfS0_Pfi --------------------------
	.section	.nv.constant0._Z9addArraysPKfS0_Pfi,"a",@progbits
	.sectionflags	@""
	.align	4
.nv.constant0._Z9addArraysPKfS0_Pfi:
	.zero		924


//--------------------- .nv.constant0._Z17addMultipleArraysPPfS0_S_iii --------------------------
	.section	.nv.constant0._Z17addMultipleArraysPPfS0_S_iii,"a",@progbits
	.sectionflags	@""
	.align	4
.nv.constant0._Z17addMultipleArraysPPfS0_S_iii:
	.zero		932


//--------------------- SYMBOLS --------------------------

	.type		.nv.reservedSmem.offset0,@object
	.size		.nv.reservedSmem.offset0,0x4
